	.target	sm_100a

	.elftype	@"ET_EXEC"


//--------------------- .note.nv.tkinfo           --------------------------
	.section	.note.nv.tkinfo,"",@"SHT_NOTE"
	.sectionflags	@"SHF_NOTE_NV_TKINFO"
	.tkinfo
        /*0018*/ 	.word	0x00000002
        /*0030*/ 	.string	""
        /*0030*/ 	.string	"ptxas"
        /*0030*/ 	.string	"Cuda compilation tools, release 13.0, V13.0.88"
        /*0030*/ 	.string	"Build cuda_13.0.r13.0/compiler.36424714_0"
        /*0030*/ 	.string	"-arch sm_100a -m 64 "



//--------------------- .note.nv.cuinfo           --------------------------
	.section	.note.nv.cuinfo,"",@"SHT_NOTE"
	.sectionflags	@"SHF_NOTE_NV_CUINFO"
        /*0018*/ 	.short	0x0002
        /*001a*/ 	.short	0x0064
        /*001c*/ 	.short	0x0082
	.zero		2


//--------------------- .nv.info                  --------------------------
	.section	.nv.info,"",@"SHT_CUDA_INFO"
	.align	4


	//----- nvinfo : EIATTR_REGCOUNT
	.align		4
        /*0000*/ 	.byte	0x04, 0x2f
        /*0002*/ 	.short	(.L_1 - .L_0)
	.align		4
.L_0:
        /*0004*/ 	.word	index@(_ZN18transformer_engine15flash_attention18prepare_kernel_fwdI6__halfEEvPKT_PS3_mmmm)
        /*0008*/ 	.word	0x0000001c


	//----- nvinfo : EIATTR_FRAME_SIZE
	.align		4
.L_1:
        /*000c*/ 	.byte	0x04, 0x11
        /*000e*/ 	.short	(.L_3 - .L_2)
	.align		4
.L_2:
        /*0010*/ 	.word	index@($__internal_7_$__cuda_sm20_rem_u64)
        /*0014*/ 	.word	0x00000000


	//----- nvinfo : EIATTR_FRAME_SIZE
	.align		4
.L_3:
        /*0018*/ 	.byte	0x04, 0x11
        /*001a*/ 	.short	(.L_5 - .L_4)
	.align		4
.L_4:
        /*001c*/ 	.word	index@($__internal_6_$__cuda_sm20_div_u64)
        /*0020*/ 	.word	0x00000000


	//----- nvinfo : EIATTR_FRAME_SIZE
	.align		4
.L_5:
        /*0024*/ 	.byte	0x04, 0x11
        /*0026*/ 	.short	(.L_7 - .L_6)
	.align		4
.L_6:
        /*0028*/ 	.word	index@(_ZN18transformer_engine15flash_attention18prepare_kernel_fwdI6__halfEEvPKT_PS3_mmmm)
        /*002c*/ 	.word	0x00000000


	//----- nvinfo : EIATTR_REGCOUNT
	.align		4
.L_7:
        /*0030*/ 	.byte	0x04, 0x2f
        /*0032*/ 	.short	(.L_9 - .L_8)
	.align		4
.L_8:
        /*0034*/ 	.word	index@(_ZN18transformer_engine15flash_attention18prepare_kernel_fwdI13__nv_bfloat16EEvPKT_PS3_mmmm)
        /*0038*/ 	.word	0x0000001c


	//----- nvinfo : EIATTR_FRAME_SIZE
	.align		4
.L_9:
        /*003c*/ 	.byte	0x04, 0x11
        /*003e*/ 	.short	(.L_11 - .L_10)
	.align		4
.L_10:
        /*0040*/ 	.word	index@($__internal_5_$__cuda_sm20_rem_u64)
        /*0044*/ 	.word	0x00000000


	//----- nvinfo : EIATTR_FRAME_SIZE
	.align		4
.L_11:
        /*0048*/ 	.byte	0x04, 0x11
        /*004a*/ 	.short	(.L_13 - .L_12)
	.align		4
.L_12:
        /*004c*/ 	.word	index@($__internal_4_$__cuda_sm20_div_u64)
        /*0050*/ 	.word	0x00000000


	//----- nvinfo : EIATTR_FRAME_SIZE
	.align		4
.L_13:
        /*0054*/ 	.byte	0x04, 0x11
        /*0056*/ 	.short	(.L_15 - .L_14)
	.align		4
.L_14:
        /*0058*/ 	.word	index@(_ZN18transformer_engine15flash_attention18prepare_kernel_fwdI13__nv_bfloat16EEvPKT_PS3_mmmm)
        /*005c*/ 	.word	0x00000000


	//----- nvinfo : EIATTR_REGCOUNT
	.align		4
.L_15:
        /*0060*/ 	.byte	0x04, 0x2f
        /*0062*/ 	.short	(.L_17 - .L_16)
	.align		4
.L_16:
        /*0064*/ 	.word	index@(_ZN18transformer_engine15flash_attention18prepare_kernel_bwdI6__halfEEvPKT_S5_S5_PS3_mmmm)
        /*0068*/ 	.word	0x0000001f


	//----- nvinfo : EIATTR_FRAME_SIZE
	.align		4
.L_17:
        /*006c*/ 	.byte	0x04, 0x11
        /*006e*/ 	.short	(.L_19 - .L_18)
	.align		4
.L_18:
        /*0070*/ 	.word	index@($__internal_3_$__cuda_sm20_rem_u64)
        /*0074*/ 	.word	0x00000000


	//----- nvinfo : EIATTR_FRAME_SIZE
	.align		4
.L_19:
        /*0078*/ 	.byte	0x04, 0x11
        /*007a*/ 	.short	(.L_21 - .L_20)
	.align		4
.L_20:
        /*007c*/ 	.word	index@($__internal_2_$__cuda_sm20_div_u64)
        /*0080*/ 	.word	0x00000000


	//----- nvinfo : EIATTR_FRAME_SIZE
	.align		4
.L_21:
        /*0084*/ 	.byte	0x04, 0x11
        /*0086*/ 	.short	(.L_23 - .L_22)
	.align		4
.L_22:
        /*0088*/ 	.word	index@(_ZN18transformer_engine15flash_attention18prepare_kernel_bwdI6__halfEEvPKT_S5_S5_PS3_mmmm)
        /*008c*/ 	.word	0x00000000


	//----- nvinfo : EIATTR_REGCOUNT
	.align		4
.L_23:
        /*0090*/ 	.byte	0x04, 0x2f
        /*0092*/ 	.short	(.L_25 - .L_24)
	.align		4
.L_24:
        /*0094*/ 	.word	index@(_ZN18transformer_engine15flash_attention18prepare_kernel_bwdI13__nv_bfloat16EEvPKT_S5_S5_PS3_mmmm)
        /*0098*/ 	.word	0x0000001f


	//----- nvinfo : EIATTR_FRAME_SIZE
	.align		4
.L_25:
        /*009c*/ 	.byte	0x04, 0x11
        /*009e*/ 	.short	(.L_27 - .L_26)
	.align		4
.L_26:
        /*00a0*/ 	.word	index@($__internal_1_$__cuda_sm20_rem_u64)
        /*00a4*/ 	.word	0x00000000


	//----- nvinfo : EIATTR_FRAME_SIZE
	.align		4
.L_27:
        /*00a8*/ 	.byte	0x04, 0x11
        /*00aa*/ 	.short	(.L_29 - .L_28)
	.align		4
.L_28:
        /*00ac*/ 	.word	index@($__internal_0_$__cuda_sm20_div_u64)
        /*00b0*/ 	.word	0x00000000


	//----- nvinfo : EIATTR_FRAME_SIZE
	.align		4
.L_29:
        /*00b4*/ 	.byte	0x04, 0x11
        /*00b6*/ 	.short	(.L_31 - .L_30)
	.align		4
.L_30:
        /*00b8*/ 	.word	index@(_ZN18transformer_engine15flash_attention18prepare_kernel_bwdI13__nv_bfloat16EEvPKT_S5_S5_PS3_mmmm)
        /*00bc*/ 	.word	0x00000000


	//----- nvinfo : EIATTR_MIN_STACK_SIZE
	.align		4
.L_31:
        /*00c0*/ 	.byte	0x04, 0x12
        /*00c2*/ 	.short	(.L_33 - .L_32)
	.align		4
.L_32:
        /*00c4*/ 	.word	index@(_ZN18transformer_engine15flash_attention18prepare_kernel_bwdI13__nv_bfloat16EEvPKT_S5_S5_PS3_mmmm)
        /*00c8*/ 	.word	0x00000000


	//----- nvinfo : EIATTR_MIN_STACK_SIZE
	.align		4
.L_33:
        /*00cc*/ 	.byte	0x04, 0x12
        /*00ce*/ 	.short	(.L_35 - .L_34)
	.align		4
.L_34:
        /*00d0*/ 	.word	index@(_ZN18transformer_engine15flash_attention18prepare_kernel_bwdI6__halfEEvPKT_S5_S5_PS3_mmmm)
        /*00d4*/ 	.word	0x00000000


	//----- nvinfo : EIATTR_MIN_STACK_SIZE
	.align		4
.L_35:
        /*00d8*/ 	.byte	0x04, 0x12
        /*00da*/ 	.short	(.L_37 - .L_36)
	.align		4
.L_36:
        /*00dc*/ 	.word	index@(_ZN18transformer_engine15flash_attention18prepare_kernel_fwdI13__nv_bfloat16EEvPKT_PS3_mmmm)
        /*00e0*/ 	.word	0x00000000


	//----- nvinfo : EIATTR_MIN_STACK_SIZE
	.align		4
.L_37:
        /*00e4*/ 	.byte	0x04, 0x12
        /*00e6*/ 	.short	(.L_39 - .L_38)
	.align		4
.L_38:
        /*00e8*/ 	.word	index@(_ZN18transformer_engine15flash_attention18prepare_kernel_fwdI6__halfEEvPKT_PS3_mmmm)
        /*00ec*/ 	.word	0x00000000
.L_39:


//--------------------- .nv.compat                --------------------------
	.section	.nv.compat,"",@"SHT_CUDA_COMPAT_INFO"
	.align	4
        /*0000*/ 	.byte	0x02, 0x09, 0x01, 0x00, 0x02, 0x02, 0x01, 0x00, 0x02, 0x05, 0x05, 0x00, 0x03, 0x07, 0x01, 0x01
        /*0010*/ 	.byte	0x02, 0x03, 0x00, 0x00, 0x02, 0x06, 0x01, 0x00, 0x04, 0x0b, 0x08, 0x00, 0x09, 0x00, 0x00, 0x00
        /*0020*/ 	.byte	0x00, 0x00, 0x00, 0x00


//--------------------- .nv.info._ZN18transformer_engine15flash_attention18prepare_kernel_bwdI13__nv_bfloat16EEvPKT_S5_S5_PS3_mmmm --------------------------
	.section	.nv.info._ZN18transformer_engine15flash_attention18prepare_kernel_bwdI13__nv_bfloat16EEvPKT_S5_S5_PS3_mmmm,"",@"SHT_CUDA_INFO"
	.sectionflags	@""
	.align	4


	//----- nvinfo : EIATTR_CUDA_API_VERSION
	.align		4
        /*0000*/ 	.byte	0x04, 0x37
        /*0002*/ 	.short	(.L_41 - .L_40)
.L_40:
        /*0004*/ 	.word	0x00000082


	//----- nvinfo : EIATTR_KPARAM_INFO
	.align		4
.L_41:
        /*0008*/ 	.byte	0x04, 0x17
        /*000a*/ 	.short	(.L_43 - .L_42)
.L_42:
        /*000c*/ 	.word	0x00000000
        /*0010*/ 	.short	0x0007
        /*0012*/ 	.short	0x0038
        /*0014*/ 	.byte	0x00, 0xf0, 0x21, 0x00


	//----- nvinfo : EIATTR_KPARAM_INFO
	.align		4
.L_43:
        /*0018*/ 	.byte	0x04, 0x17
        /*001a*/ 	.short	(.L_45 - .L_44)
.L_44:
        /*001c*/ 	.word	0x00000000
        /*0020*/ 	.short	0x0006
        /*0022*/ 	.short	0x0030
        /*0024*/ 	.byte	0x00, 0xf0, 0x21, 0x00


	//----- nvinfo : EIATTR_KPARAM_INFO
	.align		4
.L_45:
        /*0028*/ 	.byte	0x04, 0x17
        /*002a*/ 	.short	(.L_47 - .L_46)
.L_46:
        /*002c*/ 	.word	0x00000000
        /*0030*/ 	.short	0x0005
        /*0032*/ 	.short	0x0028
        /*0034*/ 	.byte	0x00, 0xf0, 0x21, 0x00


	//----- nvinfo : EIATTR_KPARAM_INFO
	.align		4
.L_47:
        /*0038*/ 	.byte	0x04, 0x17
        /*003a*/ 	.short	(.L_49 - .L_48)
.L_48:
        /*003c*/ 	.word	0x00000000
        /*0040*/ 	.short	0x0004
        /*0042*/ 	.short	0x0020
        /*0044*/ 	.byte	0x00, 0xf0, 0x21, 0x00


	//----- nvinfo : EIATTR_KPARAM_INFO
	.align		4
.L_49:
        /*0048*/ 	.byte	0x04, 0x17
        /*004a*/ 	.short	(.L_51 - .L_50)
.L_50:
        /*004c*/ 	.word	0x00000000
        /*0050*/ 	.short	0x0003
        /*0052*/ 	.short	0x0018
        /*0054*/ 	.byte	0x00, 0xf5, 0x21, 0x00


	//----- nvinfo : EIATTR_KPARAM_INFO
	.align		4
.L_51:
        /*0058*/ 	.byte	0x04, 0x17
        /*005a*/ 	.short	(.L_53 - .L_52)
.L_52:
        /*005c*/ 	.word	0x00000000
        /*0060*/ 	.short	0x0002
        /*0062*/ 	.short	0x0010
        /*0064*/ 	.byte	0x00, 0xf5, 0x21, 0x00


	//----- nvinfo : EIATTR_KPARAM_INFO
	.align		4
.L_53:
        /*0068*/ 	.byte	0x04, 0x17
        /*006a*/ 	.short	(.L_55 - .L_54)
.L_54:
        /*006c*/ 	.word	0x00000000
        /*0070*/ 	.short	0x0001
        /*0072*/ 	.short	0x0008
        /*0074*/ 	.byte	0x00, 0xf5, 0x21, 0x00


	//----- nvinfo : EIATTR_KPARAM_INFO
	.align		4
.L_55:
        /*0078*/ 	.byte	0x04, 0x17
        /*007a*/ 	.short	(.L_57 - .L_56)
.L_56:
        /*007c*/ 	.word	0x00000000
        /*0080*/ 	.short	0x0000
        /*0082*/ 	.short	0x0000
        /*0084*/ 	.byte	0x00, 0xf5, 0x21, 0x00


	//----- nvinfo : EIATTR_SPARSE_MMA_MASK
	.align		4
.L_57:
        /*0088*/ 	.byte	0x03, 0x50
        /*008a*/ 	.short	0x0000


	//----- nvinfo : EIATTR_MAXREG_COUNT
	.align		4
        /*008c*/ 	.byte	0x03, 0x1b
        /*008e*/ 	.short	0x0080


	//----- nvinfo : EIATTR_MERCURY_ISA_VERSION
	.align		4
        /*0090*/ 	.byte	0x03, 0x5f
        /*0092*/ 	.short	0x0101


	//----- nvinfo : EIATTR_VRC_CTA_INIT_COUNT
	.align		4
        /*0094*/ 	.byte	0x02, 0x4a
	.zero		1
	.zero		1


	//----- nvinfo : EIATTR_EXIT_INSTR_OFFSETS
	.align		4
        /*0098*/ 	.byte	0x04, 0x1c
        /*009a*/ 	.short	(.L_59 - .L_58)


	//   ....[0]....
.L_58:
        /*009c*/ 	.word	0x00000370


	//   ....[1]....
        /*00a0*/ 	.word	0x00000580


	//   ....[2]....
        /*00a4*/ 	.word	0x000014c0


	//   ....[3]....
        /*00a8*/ 	.word	0x00001650


	//----- nvinfo : EIATTR_MAX_THREADS
	.align		4
.L_59:
        /*00ac*/ 	.byte	0x04, 0x05
        /*00ae*/ 	.short	(.L_61 - .L_60)
.L_60:
        /*00b0*/ 	.word	0x00000200
        /*00b4*/ 	.word	0x00000001
        /*00b8*/ 	.word	0x00000001


	//----- nvinfo : EIATTR_CRS_STACK_SIZE
	.align		4
.L_61:
        /*00bc*/ 	.byte	0x04, 0x1e
        /*00be*/ 	.short	(.L_63 - .L_62)
.L_62:
        /*00c0*/ 	.word	0x00000000


	//----- nvinfo : EIATTR_CBANK_PARAM_SIZE
	.align		4
.L_63:
        /*00c4*/ 	.byte	0x03, 0x19
        /*00c6*/ 	.short	0x0040


	//----- nvinfo : EIATTR_PARAM_CBANK
	.align		4
        /*00c8*/ 	.byte	0x04, 0x0a
        /*00ca*/ 	.short	(.L_65 - .L_64)
	.align		4
.L_64:
        /*00cc*/ 	.word	index@(.nv.constant0._ZN18transformer_engine15flash_attention18prepare_kernel_bwdI13__nv_bfloat16EEvPKT_S5_S5_PS3_mmmm)
        /*00d0*/ 	.short	0x0380
        /*00d2*/ 	.short	0x0040


	//----- nvinfo : EIATTR_SW_WAR
	.align		4
.L_65:
        /*00d4*/ 	.byte	0x04, 0x36
        /*00d6*/ 	.short	(.L_67 - .L_66)
.L_66:
        /*00d8*/ 	.word	0x00000008
.L_67:


//--------------------- .nv.info._ZN18transformer_engine15flash_attention18prepare_kernel_bwdI6__halfEEvPKT_S5_S5_PS3_mmmm --------------------------
	.section	.nv.info._ZN18transformer_engine15flash_attention18prepare_kernel_bwdI6__halfEEvPKT_S5_S5_PS3_mmmm,"",@"SHT_CUDA_INFO"
	.sectionflags	@""
	.align	4


	//----- nvinfo : EIATTR_CUDA_API_VERSION
	.align		4
        /*0000*/ 	.byte	0x04, 0x37
        /*0002*/ 	.short	(.L_69 - .L_68)
.L_68:
        /*0004*/ 	.word	0x00000082


	//----- nvinfo : EIATTR_KPARAM_INFO
	.align		4
.L_69:
        /*0008*/ 	.byte	0x04, 0x17
        /*000a*/ 	.short	(.L_71 - .L_70)
.L_70:
        /*000c*/ 	.word	0x00000000
        /*0010*/ 	.short	0x0007
        /*0012*/ 	.short	0x0038
        /*0014*/ 	.byte	0x00, 0xf0, 0x21, 0x00


	//----- nvinfo : EIATTR_KPARAM_INFO
	.align		4
.L_71:
        /*0018*/ 	.byte	0x04, 0x17
        /*001a*/ 	.short	(.L_73 - .L_72)
.L_72:
        /*001c*/ 	.word	0x00000000
        /*0020*/ 	.short	0x0006
        /*0022*/ 	.short	0x0030
        /*0024*/ 	.byte	0x00, 0xf0, 0x21, 0x00


	//----- nvinfo : EIATTR_KPARAM_INFO
	.align		4
.L_73:
        /*0028*/ 	.byte	0x04, 0x17
        /*002a*/ 	.short	(.L_75 - .L_74)
.L_74:
        /*002c*/ 	.word	0x00000000
        /*0030*/ 	.short	0x0005
        /*0032*/ 	.short	0x0028
        /*0034*/ 	.byte	0x00, 0xf0, 0x21, 0x00


	//----- nvinfo : EIATTR_KPARAM_INFO
	.align		4
.L_75:
        /*0038*/ 	.byte	0x04, 0x17
        /*003a*/ 	.short	(.L_77 - .L_76)
.L_76:
        /*003c*/ 	.word	0x00000000
        /*0040*/ 	.short	0x0004
        /*0042*/ 	.short	0x0020
        /*0044*/ 	.byte	0x00, 0xf0, 0x21, 0x00


	//----- nvinfo : EIATTR_KPARAM_INFO
	.align		4
.L_77:
        /*0048*/ 	.byte	0x04, 0x17
        /*004a*/ 	.short	(.L_79 - .L_78)
.L_78:
        /*004c*/ 	.word	0x00000000
        /*0050*/ 	.short	0x0003
        /*0052*/ 	.short	0x0018
        /*0054*/ 	.byte	0x00, 0xf5, 0x21, 0x00


	//----- nvinfo : EIATTR_KPARAM_INFO
	.align		4
.L_79:
        /*0058*/ 	.byte	0x04, 0x17
        /*005a*/ 	.short	(.L_81 - .L_80)
.L_80:
        /*005c*/ 	.word	0x00000000
        /*0060*/ 	.short	0x0002
        /*0062*/ 	.short	0x0010
        /*0064*/ 	.byte	0x00, 0xf5, 0x21, 0x00


	//----- nvinfo : EIATTR_KPARAM_INFO
	.align		4
.L_81:
        /*0068*/ 	.byte	0x04, 0x17
        /*006a*/ 	.short	(.L_83 - .L_82)
.L_82:
        /*006c*/ 	.word	0x00000000
        /*0070*/ 	.short	0x0001
        /*0072*/ 	.short	0x0008
        /*0074*/ 	.byte	0x00, 0xf5, 0x21, 0x00


	//----- nvinfo : EIATTR_KPARAM_INFO
	.align		4
.L_83:
        /*0078*/ 	.byte	0x04, 0x17
        /*007a*/ 	.short	(.L_85 - .L_84)
.L_84:
        /*007c*/ 	.word	0x00000000
        /*0080*/ 	.short	0x0000
        /*0082*/ 	.short	0x0000
        /*0084*/ 	.byte	0x00, 0xf5, 0x21, 0x00


	//----- nvinfo : EIATTR_SPARSE_MMA_MASK
	.align		4
.L_85:
        /*0088*/ 	.byte	0x03, 0x50
        /*008a*/ 	.short	0x0000


	//----- nvinfo : EIATTR_MAXREG_COUNT
	.align		4
        /*008c*/ 	.byte	0x03, 0x1b
        /*008e*/ 	.short	0x0080


	//----- nvinfo : EIATTR_MERCURY_ISA_VERSION
	.align		4
        /*0090*/ 	.byte	0x03, 0x5f
        /*0092*/ 	.short	0x0101


	//----- nvinfo : EIATTR_VRC_CTA_INIT_COUNT
	.align		4
        /*0094*/ 	.byte	0x02, 0x4a
	.zero		1
	.zero		1


	//----- nvinfo : EIATTR_EXIT_INSTR_OFFSETS
	.align		4
        /*0098*/ 	.byte	0x04, 0x1c
        /*009a*/ 	.short	(.L_87 - .L_86)


	//   ....[0]....
.L_86:
        /*009c*/ 	.word	0x00000370


	//   ....[1]....
        /*00a0*/ 	.word	0x00000580


	//   ....[2]....
        /*00a4*/ 	.word	0x000014c0


	//   ....[3]....
        /*00a8*/ 	.word	0x00001650


	//----- nvinfo : EIATTR_MAX_THREADS
	.align		4
.L_87:
        /*00ac*/ 	.byte	0x04, 0x05
        /*00ae*/ 	.short	(.L_89 - .L_88)
.L_88:
        /*00b0*/ 	.word	0x00000200
        /*00b4*/ 	.word	0x00000001
        /*00b8*/ 	.word	0x00000001


	//----- nvinfo : EIATTR_CRS_STACK_SIZE
	.align		4
.L_89:
        /*00bc*/ 	.byte	0x04, 0x1e
        /*00be*/ 	.short	(.L_91 - .L_90)
.L_90:
        /*00c0*/ 	.word	0x00000000


	//----- nvinfo : EIATTR_CBANK_PARAM_SIZE
	.align		4
.L_91:
        /*00c4*/ 	.byte	0x03, 0x19
        /*00c6*/ 	.short	0x0040


	//----- nvinfo : EIATTR_PARAM_CBANK
	.align		4
        /*00c8*/ 	.byte	0x04, 0x0a
        /*00ca*/ 	.short	(.L_93 - .L_92)
	.align		4
.L_92:
        /*00cc*/ 	.word	index@(.nv.constant0._ZN18transformer_engine15flash_attention18prepare_kernel_bwdI6__halfEEvPKT_S5_S5_PS3_mmmm)
        /*00d0*/ 	.short	0x0380
        /*00d2*/ 	.short	0x0040


	//----- nvinfo : EIATTR_SW_WAR
	.align		4
.L_93:
        /*00d4*/ 	.byte	0x04, 0x36
        /*00d6*/ 	.short	(.L_95 - .L_94)
.L_94:
        /*00d8*/ 	.word	0x00000008
.L_95:


//--------------------- .nv.info._ZN18transformer_engine15flash_attention18prepare_kernel_fwdI13__nv_bfloat16EEvPKT_PS3_mmmm --------------------------
	.section	.nv.info._ZN18transformer_engine15flash_attention18prepare_kernel_fwdI13__nv_bfloat16EEvPKT_PS3_mmmm,"",@"SHT_CUDA_INFO"
	.sectionflags	@""
	.align	4


	//----- nvinfo : EIATTR_CUDA_API_VERSION
	.align		4
        /*0000*/ 	.byte	0x04, 0x37
        /*0002*/ 	.short	(.L_97 - .L_96)
.L_96:
        /*0004*/ 	.word	0x00000082


	//----- nvinfo : EIATTR_KPARAM_INFO
	.align		4
.L_97:
        /*0008*/ 	.byte	0x04, 0x17
        /*000a*/ 	.short	(.L_99 - .L_98)
.L_98:
        /*000c*/ 	.word	0x00000000
        /*0010*/ 	.short	0x0005
        /*0012*/ 	.short	0x0028
        /*0014*/ 	.byte	0x00, 0xf0, 0x21, 0x00


	//----- nvinfo : EIATTR_KPARAM_INFO
	.align		4
.L_99:
        /*0018*/ 	.byte	0x04, 0x17
        /*001a*/ 	.short	(.L_101 - .L_100)
.L_100:
        /*001c*/ 	.word	0x00000000
        /*0020*/ 	.short	0x0004
        /*0022*/ 	.short	0x0020
        /*0024*/ 	.byte	0x00, 0xf0, 0x21, 0x00


	//----- nvinfo : EIATTR_KPARAM_INFO
	.align		4
.L_101:
        /*0028*/ 	.byte	0x04, 0x17
        /*002a*/ 	.short	(.L_103 - .L_102)
.L_102:
        /*002c*/ 	.word	0x00000000
        /*0030*/ 	.short	0x0003
        /*0032*/ 	.short	0x0018
        /*0034*/ 	.byte	0x00, 0xf0, 0x21, 0x00


	//----- nvinfo : EIATTR_KPARAM_INFO
	.align		4
.L_103:
        /*0038*/ 	.byte	0x04, 0x17
        /*003a*/ 	.short	(.L_105 - .L_104)
.L_104:
        /*003c*/ 	.word	0x00000000
        /*0040*/ 	.short	0x0002
        /*0042*/ 	.short	0x0010
        /*0044*/ 	.byte	0x00, 0xf0, 0x21, 0x00


	//----- nvinfo : EIATTR_KPARAM_INFO
	.align		4
.L_105:
        /*0048*/ 	.byte	0x04, 0x17
        /*004a*/ 	.short	(.L_107 - .L_106)
.L_106:
        /*004c*/ 	.word	0x00000000
        /*0050*/ 	.short	0x0001
        /*0052*/ 	.short	0x0008
        /*0054*/ 	.byte	0x00, 0xf5, 0x21, 0x00


	//----- nvinfo : EIATTR_KPARAM_INFO
	.align		4
.L_107:
        /*0058*/ 	.byte	0x04, 0x17
        /*005a*/ 	.short	(.L_109 - .L_108)
.L_108:
        /*005c*/ 	.word	0x00000000
        /*0060*/ 	.short	0x0000
        /*0062*/ 	.short	0x0000
        /*0064*/ 	.byte	0x00, 0xf5, 0x21, 0x00


	//----- nvinfo : EIATTR_SPARSE_MMA_MASK
	.align		4
.L_109:
        /*0068*/ 	.byte	0x03, 0x50
        /*006a*/ 	.short	0x0000


	//----- nvinfo : EIATTR_MAXREG_COUNT
	.align		4
        /*006c*/ 	.byte	0x03, 0x1b
        /*006e*/ 	.short	0x0080


	//----- nvinfo : EIATTR_MERCURY_ISA_VERSION
	.align		4
        /*0070*/ 	.byte	0x03, 0x5f
        /*0072*/ 	.short	0x0101


	//----- nvinfo : EIATTR_VRC_CTA_INIT_COUNT
	.align		4
        /*0074*/ 	.byte	0x02, 0x4a
	.zero		1
	.zero		1


	//----- nvinfo : EIATTR_EXIT_INSTR_OFFSETS
	.align		4
        /*0078*/ 	.byte	0x04, 0x1c
        /*007a*/ 	.short	(.L_111 - .L_110)


	//   ....[0]....
.L_110:
        /*007c*/ 	.word	0x00000260


	//   ....[1]....
        /*0080*/ 	.word	0x00000440


	//   ....[2]....
        /*0084*/ 	.word	0x000018f0


	//   ....[3]....
        /*0088*/ 	.word	0x00001a80


	//----- nvinfo : EIATTR_MAX_THREADS
	.align		4
.L_111:
        /*008c*/ 	.byte	0x04, 0x05
        /*008e*/ 	.short	(.L_113 - .L_112)
.L_112:
        /*0090*/ 	.word	0x00000200
        /*0094*/ 	.word	0x00000001
        /*0098*/ 	.word	0x00000001


	//----- nvinfo : EIATTR_CRS_STACK_SIZE
	.align		4
.L_113:
        /*009c*/ 	.byte	0x04, 0x1e
        /*009e*/ 	.short	(.L_115 - .L_114)
.L_114:
        /*00a0*/ 	.word	0x00000000


	//----- nvinfo : EIATTR_CBANK_PARAM_SIZE
	.align		4
.L_115:
        /*00a4*/ 	.byte	0x03, 0x19
        /*00a6*/ 	.short	0x0030


	//----- nvinfo : EIATTR_PARAM_CBANK
	.align		4
        /*00a8*/ 	.byte	0x04, 0x0a
        /*00aa*/ 	.short	(.L_117 - .L_116)
	.align		4
.L_116:
        /*00ac*/ 	.word	index@(.nv.constant0._ZN18transformer_engine15flash_attention18prepare_kernel_fwdI13__nv_bfloat16EEvPKT_PS3_mmmm)
        /*00b0*/ 	.short	0x0380
        /*00b2*/ 	.short	0x0030


	//----- nvinfo : EIATTR_SW_WAR
	.align		4
.L_117:
        /*00b4*/ 	.byte	0x04, 0x36
        /*00b6*/ 	.short	(.L_119 - .L_118)
.L_118:
        /*00b8*/ 	.word	0x00000008
.L_119:


//--------------------- .nv.info._ZN18transformer_engine15flash_attention18prepare_kernel_fwdI6__halfEEvPKT_PS3_mmmm --------------------------
	.section	.nv.info._ZN18transformer_engine15flash_attention18prepare_kernel_fwdI6__halfEEvPKT_PS3_mmmm,"",@"SHT_CUDA_INFO"
	.sectionflags	@""
	.align	4


	//----- nvinfo : EIATTR_CUDA_API_VERSION
	.align		4
        /*0000*/ 	.byte	0x04, 0x37
        /*0002*/ 	.short	(.L_121 - .L_120)
.L_120:
        /*0004*/ 	.word	0x00000082


	//----- nvinfo : EIATTR_KPARAM_INFO
	.align		4
.L_121:
        /*0008*/ 	.byte	0x04, 0x17
        /*000a*/ 	.short	(.L_123 - .L_122)
.L_122:
        /*000c*/ 	.word	0x00000000
        /*0010*/ 	.short	0x0005
        /*0012*/ 	.short	0x0028
        /*0014*/ 	.byte	0x00, 0xf0, 0x21, 0x00


	//----- nvinfo : EIATTR_KPARAM_INFO
	.align		4
.L_123:
        /*0018*/ 	.byte	0x04, 0x17
        /*001a*/ 	.short	(.L_125 - .L_124)
.L_124:
        /*001c*/ 	.word	0x00000000
        /*0020*/ 	.short	0x0004
        /*0022*/ 	.short	0x0020
        /*0024*/ 	.byte	0x00, 0xf0, 0x21, 0x00


	//----- nvinfo : EIATTR_KPARAM_INFO
	.align		4
.L_125:
        /*0028*/ 	.byte	0x04, 0x17
        /*002a*/ 	.short	(.L_127 - .L_126)
.L_126:
        /*002c*/ 	.word	0x00000000
        /*0030*/ 	.short	0x0003
        /*0032*/ 	.short	0x0018
        /*0034*/ 	.byte	0x00, 0xf0, 0x21, 0x00


	//----- nvinfo : EIATTR_KPARAM_INFO
	.align		4
.L_127:
        /*0038*/ 	.byte	0x04, 0x17
        /*003a*/ 	.short	(.L_129 - .L_128)
.L_128:
        /*003c*/ 	.word	0x00000000
        /*0040*/ 	.short	0x0002
        /*0042*/ 	.short	0x0010
        /*0044*/ 	.byte	0x00, 0xf0, 0x21, 0x00


	//----- nvinfo : EIATTR_KPARAM_INFO
	.align		4
.L_129:
        /*0048*/ 	.byte	0x04, 0x17
        /*004a*/ 	.short	(.L_131 - .L_130)
.L_130:
        /*004c*/ 	.word	0x00000000
        /*0050*/ 	.short	0x0001
        /*0052*/ 	.short	0x0008
        /*0054*/ 	.byte	0x00, 0xf5, 0x21, 0x00


	//----- nvinfo : EIATTR_KPARAM_INFO
	.align		4
.L_131:
        /*0058*/ 	.byte	0x04, 0x17
        /*005a*/ 	.short	(.L_133 - .L_132)
.L_132:
        /*005c*/ 	.word	0x00000000
        /*0060*/ 	.short	0x0000
        /*0062*/ 	.short	0x0000
        /*0064*/ 	.byte	0x00, 0xf5, 0x21, 0x00


	//----- nvinfo : EIATTR_SPARSE_MMA_MASK
	.align		4
.L_133:
        /*0068*/ 	.byte	0x03, 0x50
        /*006a*/ 	.short	0x0000


	//----- nvinfo : EIATTR_MAXREG_COUNT
	.align		4
        /*006c*/ 	.byte	0x03, 0x1b
        /*006e*/ 	.short	0x0080


	//----- nvinfo : EIATTR_MERCURY_ISA_VERSION
	.align		4
        /*0070*/ 	.byte	0x03, 0x5f
        /*0072*/ 	.short	0x0101


	//----- nvinfo : EIATTR_VRC_CTA_INIT_COUNT
	.align		4
        /*0074*/ 	.byte	0x02, 0x4a
	.zero		1
	.zero		1


	//----- nvinfo : EIATTR_EXIT_INSTR_OFFSETS
	.align		4
        /*0078*/ 	.byte	0x04, 0x1c
        /*007a*/ 	.short	(.L_135 - .L_134)


	//   ....[0]....
.L_134:
        /*007c*/ 	.word	0x00000260


	//   ....[1]....
        /*0080*/ 	.word	0x00000440


	//   ....[2]....
        /*0084*/ 	.word	0x000018f0


	//   ....[3]....
        /*0088*/ 	.word	0x00001a80


	//----- nvinfo : EIATTR_MAX_THREADS
	.align		4
.L_135:
        /*008c*/ 	.byte	0x04, 0x05
        /*008e*/ 	.short	(.L_137 - .L_136)
.L_136:
        /*0090*/ 	.word	0x00000200
        /*0094*/ 	.word	0x00000001
        /*0098*/ 	.word	0x00000001


	//----- nvinfo : EIATTR_CRS_STACK_SIZE
	.align		4
.L_137:
        /*009c*/ 	.byte	0x04, 0x1e
        /*009e*/ 	.short	(.L_139 - .L_138)
.L_138:
        /*00a0*/ 	.word	0x00000000


	//----- nvinfo : EIATTR_CBANK_PARAM_SIZE
	.align		4
.L_139:
        /*00a4*/ 	.byte	0x03, 0x19
        /*00a6*/ 	.short	0x0030


	//----- nvinfo : EIATTR_PARAM_CBANK
	.align		4
        /*00a8*/ 	.byte	0x04, 0x0a
        /*00aa*/ 	.short	(.L_141 - .L_140)
	.align		4
.L_140:
        /*00ac*/ 	.word	index@(.nv.constant0._ZN18transformer_engine15flash_attention18prepare_kernel_fwdI6__halfEEvPKT_PS3_mmmm)
        /*00b0*/ 	.short	0x0380
        /*00b2*/ 	.short	0x0030


	//----- nvinfo : EIATTR_SW_WAR
	.align		4
.L_141:
        /*00b4*/ 	.byte	0x04, 0x36
        /*00b6*/ 	.short	(.L_143 - .L_142)
.L_142:
        /*00b8*/ 	.word	0x00000008
.L_143:


//--------------------- .nv.callgraph             --------------------------
	.section	.nv.callgraph,"",@"SHT_CUDA_CALLGRAPH"
	.align	4
	.sectionentsize	8
	.align		4
        /*0000*/ 	.word	0x00000000
	.align		4
        /*0004*/ 	.word	0xffffffff
	.align		4
        /*0008*/ 	.word	0x00000000
	.align		4
        /*000c*/ 	.word	0xfffffffe
	.align		4
        /*0010*/ 	.word	0x00000000
	.align		4
        /*0014*/ 	.word	0xfffffffd
	.align		4
        /*0018*/ 	.word	0x00000000
	.align		4
        /*001c*/ 	.word	0xfffffffc


//--------------------- .text._ZN18transformer_engine15flash_attention18prepare_kernel_bwdI13__nv_bfloat16EEvPKT_S5_S5_PS3_mmmm --------------------------
	.section	.text._ZN18transformer_engine15flash_attention18prepare_kernel_bwdI13__nv_bfloat16EEvPKT_S5_S5_PS3_mmmm,"ax",@progbits
	.align	128
        .global         _ZN18transformer_engine15flash_attention18prepare_kernel_bwdI13__nv_bfloat16EEvPKT_S5_S5_PS3_mmmm
        .type           _ZN18transformer_engine15flash_attention18prepare_kernel_bwdI13__nv_bfloat16EEvPKT_S5_S5_PS3_mmmm,@function
        .size           _ZN18transformer_engine15flash_attention18prepare_kernel_bwdI13__nv_bfloat16EEvPKT_S5_S5_PS3_mmmm,(.L_x_45 - _ZN18transformer_engine15flash_attention18prepare_kernel_bwdI13__nv_bfloat16EEvPKT_S5_S5_PS3_mmmm)
        .other          _ZN18transformer_engine15flash_attention18prepare_kernel_bwdI13__nv_bfloat16EEvPKT_S5_S5_PS3_mmmm,@"STO_CUDA_ENTRY STV_DEFAULT"
_ZN18transformer_engine15flash_attention18prepare_kernel_bwdI13__nv_bfloat16EEvPKT_S5_S5_PS3_mmmm:
.text._ZN18transformer_engine15flash_attention18prepare_kernel_bwdI13__nv_bfloat16EEvPKT_S5_S5_PS3_mmmm:
[----:B------:R-:W-:Y:S01]  /*0000*/  LDC R1, c[0x0][0x37c] ;  /* 0x0000df00ff017b82 */ /* 0x000fe20000000800 */
[----:B------:R-:W0:Y:S07]  /*0010*/  S2R R6, SR_CTAID.X ;  /* 0x0000000000067919 */ /* 0x000e2e0000002500 */
[----:B------:R-:W1:Y:S01]  /*0020*/  S2UR UR4, SR_CTAID.Y ;  /* 0x00000000000479c3 */ /* 0x000e620000002600 */
[----:B------:R-:W0:Y:S01]  /*0030*/  LDCU UR5, c[0x0][0x360] ;  /* 0x00006c00ff0577ac */ /* 0x000e220008000800 */
[----:B------:R-:W0:Y:S01]  /*0040*/  S2R R3, SR_TID.X ;  /* 0x0000000000037919 */ /* 0x000e220000002100 */
[----:B------:R-:W2:Y:S01]  /*0050*/  LDCU.128 UR8, c[0x0][0x3b0] ;  /* 0x00007600ff0877ac */ /* 0x000ea20008000c00 */
[----:B------:R-:W3:Y:S01]  /*0060*/  LDCU UR14, c[0x0][0x3ac] ;  /* 0x00007580ff0e77ac */ /* 0x000ee20008000800 */
[----:B------:R-:W4:Y:S01]  /*0070*/  LDCU.64 UR12, c[0x0][0x380] ;  /* 0x00007000ff0c77ac */ /* 0x000f220008000a00 */
[----:B-1----:R-:W-:-:S04]  /*0080*/  UISETP.NE.AND UP0, UPT, UR4, URZ, UPT ;  /* 0x000000ff0400728c */ /* 0x002fc8000bf05270 */
[----:B------:R-:W-:Y:S01]  /*0090*/  UISETP.NE.AND UP1, UPT, UR4, 0x1, UP0 ;  /* 0x000000010400788c */ /* 0x000fe20008725270 */
[----:B0-----:R-:W-:-:S06]  /*00a0*/  IMAD R6, R6, UR5, R3 ;  /* 0x0000000506067c24 */ /* 0x001fcc000f8e0203 */
[----:B------:R-:W0:Y:S01]  /*00b0*/  @UP0 LDCU.64 UR6, c[0x0][0x388] ;  /* 0x00007100ff0607ac */ /* 0x000e220008000a00 */
[----:B------:R-:W-:Y:S02]  /*00c0*/  IMAD.SHL.U32 R2, R3, 0x4, RZ ;  /* 0x0000000403027824 */ /* 0x000fe400078e00ff */
[----:B------:R-:W-:Y:S01]  /*00d0*/  IMAD.MOV.U32 R3, RZ, RZ, RZ ;  /* 0x000000ffff037224 */ /* 0x000fe200078e00ff */
[----:B------:R-:W-:Y:S01]  /*00e0*/  SHF.R.U32.HI R6, RZ, 0x5, R6 ;  /* 0x00000005ff067819 */ /* 0x000fe20000011606 */
[----:B0-----:R-:W4:Y:S01]  /*00f0*/  @UP1 LDCU UR6, c[0x0][0x390] ;  /* 0x00007200ff0617ac */ /* 0x001f220008000800 */
[----:B------:R-:W-:-:S03]  /*0100*/  LOP3.LUT R2, R2, 0x7c, RZ, 0xc0, !PT ;  /* 0x0000007c02027812 */ /* 0x000fc600078ec0ff */
[C---:B--2---:R-:W-:Y:S01]  /*0110*/  IMAD.WIDE.U32 R8, R6.reuse, UR8, RZ ;  /* 0x0000000806087c25 */ /* 0x044fe2000f8e00ff */
[----:B------:R-:W0:Y:S03]  /*0120*/  @UP1 LDCU UR7, c[0x0][0x394] ;  /* 0x00007280ff0717ac */ /* 0x000e260008000800 */
[----:B------:R-:W-:Y:S01]  /*0130*/  IMAD R0, R6, UR9, R9 ;  /* 0x0000000906007c24 */ /* 0x000fe2000f8e0209 */
[----:B---3--:R-:W-:Y:S01]  /*0140*/  UISETP.NE.AND.EX UP1, UPT, UR14, URZ, UPT, !UPT ;  /* 0x000000ff0e00728c */ /* 0x008fe2000bf253f0 */
[----:B------:R-:W-:Y:S01]  /*0150*/  IMAD.WIDE.U32 R4, R8, UR10, R2 ;  /* 0x0000000a08047c25 */ /* 0x000fe2000f8e0002 */
[----:B------:R-:W1:Y:S03]  /*0160*/  LDCU.64 UR8, c[0x0][0x358] ;  /* 0x00006b00ff0877ac */ /* 0x000e660008000a00 */
[----:B------:R-:W-:-:S04]  /*0170*/  IMAD R7, R0, UR10, RZ ;  /* 0x0000000a00077c24 */ /* 0x000fc8000f8e02ff */
[----:B------:R-:W-:Y:S01]  /*0180*/  IMAD R7, R8, UR11, R7 ;  /* 0x0000000b08077c24 */ /* 0x000fe2000f8e0207 */
[----:B----4-:R-:W-:-:S04]  /*0190*/  @UP0 UMOV UR12, UR6 ;  /* 0x00000006000c0c82 */ /* 0x010fc80008000000 */
[----:B------:R-:W-:Y:S01]  /*01a0*/  IADD3 R0, PT, PT, R5, R7, RZ ;  /* 0x0000000705007210 */ /* 0x000fe20007ffe0ff */
[----:B0-----:R-:W-:Y:S01]  /*01b0*/  @UP0 UMOV UR13, UR7 ;  /* 0x00000007000d0c82 */ /* 0x001fe20008000000 */
[----:B------:R-:W-:Y:S05]  /*01c0*/  BRA.U UP1, `(.L_x_0) ;  /* 0x0000000101547547 */ /* 0x000fea000b800000 */
[----:B------:R-:W0:Y:S02]  /*01d0*/  LDCU UR5, c[0x0][0x3a8] ;  /* 0x00007500ff0577ac */ /* 0x000e240008000800 */
[----:B0-----:R-:W0:Y:S01]  /*01e0*/  I2F.U32.RP R7, UR5 ;  /* 0x0000000500077d06 */ /* 0x001e220008209000 */
[----:B------:R-:W-:-:S07]  /*01f0*/  ISETP.NE.U32.AND P2, PT, RZ, UR5, PT ;  /* 0x00000005ff007c0c */ /* 0x000fce000bf45070 */
[----:B0-----:R-:W0:Y:S02]  /*0200*/  MUFU.RCP R7, R7 ;  /* 0x0000000700077308 */ /* 0x001e240000001000 */
[----:B0-----:R-:W-:-:S06]  /*0210*/  VIADD R8, R7, 0xffffffe ;  /* 0x0ffffffe07087836 */ /* 0x001fcc0000000000 */
[----:B------:R0:W2:Y:S02]  /*0220*/  F2I.FTZ.U32.TRUNC.NTZ R9, R8 ;  /* 0x0000000800097305 */ /* 0x0000a4000021f000 */
[----:B0-----:R-:W-:Y:S02]  /*0230*/  HFMA2 R8, -RZ, RZ, 0, 0 ;  /* 0x00000000ff087431 */ /* 0x001fe400000001ff */
[----:B--2---:R-:W-:-:S04]  /*0240*/  IMAD.MOV R11, RZ, RZ, -R9 ;  /* 0x000000ffff0b7224 */ /* 0x004fc800078e0a09 */
[----:B------:R-:W-:-:S04]  /*0250*/  IMAD R11, R11, UR5, RZ ;  /* 0x000000050b0b7c24 */ /* 0x000fc8000f8e02ff */
[----:B------:R-:W-:-:S06]  /*0260*/  IMAD.HI.U32 R9, R9, R11, R8 ;  /* 0x0000000b09097227 */ /* 0x000fcc00078e0008 */
[----:B------:R-:W-:-:S04]  /*0270*/  IMAD.HI.U32 R8, R9, R6, RZ ;  /* 0x0000000609087227 */ /* 0x000fc800078e00ff */
[----:B------:R-:W-:-:S04]  /*0280*/  IMAD.MOV R9, RZ, RZ, -R8 ;  /* 0x000000ffff097224 */ /* 0x000fc800078e0a08 */
[----:B------:R-:W-:-:S05]  /*0290*/  IMAD R9, R9, UR5, R6 ;  /* 0x0000000509097c24 */ /* 0x000fca000f8e0206 */
[----:B------:R-:W-:-:S13]  /*02a0*/  ISETP.GE.U32.AND P0, PT, R9, UR5, PT ;  /* 0x0000000509007c0c */ /* 0x000fda000bf06070 */
[----:B------:R-:W-:Y:S01]  /*02b0*/  @P0 VIADD R9, R9, -UR5 ;  /* 0x8000000509090c36 */ /* 0x000fe20008000000 */
[----:B------:R-:W-:-:S04]  /*02c0*/  @P0 IADD3 R8, PT, PT, R8, 0x1, RZ ;  /* 0x0000000108080810 */ /* 0x000fc80007ffe0ff */
[----:B------:R-:W-:Y:S01]  /*02d0*/  ISETP.GE.U32.AND P1, PT, R9, UR5, PT ;  /* 0x0000000509007c0c */ /* 0x000fe2000bf26070 */
[----:B------:R-:W-:-:S12]  /*02e0*/  IMAD.MOV.U32 R9, RZ, RZ, RZ ;  /* 0x000000ffff097224 */ /* 0x000fd800078e00ff */
[----:B------:R-:W-:Y:S01]  /*02f0*/  @P1 VIADD R8, R8, 0x1 ;  /* 0x0000000108081836 */ /* 0x000fe20000000000 */
[----:B------:R-:W-:Y:S01]  /*0300*/  @!P2 LOP3.LUT R8, RZ, UR5, RZ, 0x33, !PT ;  /* 0x00000005ff08ac12 */ /* 0x000fe2000f8e33ff */
[----:B------:R-:W-:Y:S06]  /*0310*/  BRA `(.L_x_1) ;  /* 0x0000000000087947 */ /* 0x000fec0003800000 */
.L_x_0:
[----:B------:R-:W-:-:S07]  /*0320*/  MOV R10, 0x340 ;  /* 0x00000340000a7802 */ /* 0x000fce0000000f00 */
[----:B-1----:R-:W-:Y:S05]  /*0330*/  CALL.REL.NOINC `($__internal_0_$__cuda_sm20_div_u64) ;  /* 0x0000001000c87944 */ /* 0x002fea0003c00000 */
.L_x_1:
[----:B------:R-:W0:Y:S02]  /*0340*/  LDCU.64 UR6, c[0x0][0x3a0] ;  /* 0x00007400ff0677ac */ /* 0x000e240008000a00 */
[----:B0-----:R-:W-:-:S04]  /*0350*/  ISETP.GE.U32.AND P0, PT, R8, UR6, PT ;  /* 0x0000000608007c0c */ /* 0x001fc8000bf06070 */
[----:B------:R-:W-:-:S13]  /*0360*/  ISETP.GE.U32.AND.EX P0, PT, R9, UR7, PT, P0 ;  /* 0x0000000709007c0c */ /* 0x000fda000bf06100 */
[----:B-1----:R-:W-:Y:S05]  /*0370*/  @P0 EXIT ;  /* 0x000000000000094d */ /* 0x002fea0003800000 */
[----:B------:R-:W0:Y:S02]  /*0380*/  LDCU UR5, c[0x0][0x3ac] ;  /* 0x00007580ff0577ac */ /* 0x000e240008000800 */
[----:B0-----:R-:W-:-:S09]  /*0390*/  UISETP.NE.AND.EX UP0, UPT, UR5, URZ, UPT, !UPT ;  /* 0x000000ff0500728c */ /* 0x001fd2000bf053f0 */
[----:B------:R-:W-:Y:S05]  /*03a0*/  BRA.U UP0, `(.L_x_2) ;  /* 0x0000000100507547 */ /* 0x000fea000b800000 */
[----:B------:R-:W0:Y:S02]  /*03b0*/  LDCU UR5, c[0x0][0x3a8] ;  /* 0x00007500ff0577ac */ /* 0x000e240008000800 */
[----:B0-----:R-:W0:Y:S01]  /*03c0*/  I2F.U32.RP R7, UR5 ;  /* 0x0000000500077d06 */ /* 0x001e220008209000 */
[----:B------:R-:W-:-:S07]  /*03d0*/  ISETP.NE.U32.AND P1, PT, RZ, UR5, PT ;  /* 0x00000005ff007c0c */ /* 0x000fce000bf25070 */
[----:B0-----:R-:W0:Y:S02]  /*03e0*/  MUFU.RCP R7, R7 ;  /* 0x0000000700077308 */ /* 0x001e240000001000 */
[----:B0-----:R-:W-:Y:S02]  /*03f0*/  IADD3 R10, PT, PT, R7, 0xffffffe, RZ ;  /* 0x0ffffffe070a7810 */ /* 0x001fe40007ffe0ff */
[----:B------:R-:W-:-:S04]  /*0400*/  MOV R7, RZ ;  /* 0x000000ff00077202 */ /* 0x000fc80000000f00 */
[----:B------:R0:W1:Y:S02]  /*0410*/  F2I.FTZ.U32.TRUNC.NTZ R11, R10 ;  /* 0x0000000a000b7305 */ /* 0x000064000021f000 */
[----:B0-----:R-:W-:Y:S02]  /*0420*/  IMAD.MOV.U32 R10, RZ, RZ, RZ ;  /* 0x000000ffff0a7224 */ /* 0x001fe400078e00ff */
[----:B-1----:R-:W-:-:S04]  /*0430*/  IMAD.MOV R13, RZ, RZ, -R11 ;  /* 0x000000ffff0d7224 */ /* 0x002fc800078e0a0b */
[----:B------:R-:W-:-:S04]  /*0440*/  IMAD R13, R13, UR5, RZ ;  /* 0x000000050d0d7c24 */ /* 0x000fc8000f8e02ff */
[----:B------:R-:W-:-:S06]  /*0450*/  IMAD.HI.U32 R13, R11, R13, R10 ;  /* 0x0000000d0b0d7227 */ /* 0x000fcc00078e000a */
[----:B------:R-:W-:-:S05]  /*0460*/  IMAD.HI.U32 R13, R13, R6, RZ ;  /* 0x000000060d0d7227 */ /* 0x000fca00078e00ff */
[----:B------:R-:W-:-:S05]  /*0470*/  IADD3 R13, PT, PT, -R13, RZ, RZ ;  /* 0x000000ff0d0d7210 */ /* 0x000fca0007ffe1ff */
[----:B------:R-:W-:-:S05]  /*0480*/  IMAD R6, R13, UR5, R6 ;  /* 0x000000050d067c24 */ /* 0x000fca000f8e0206 */
[----:B------:R-:W-:-:S13]  /*0490*/  ISETP.GE.U32.AND P0, PT, R6, UR5, PT ;  /* 0x0000000506007c0c */ /* 0x000fda000bf06070 */
[----:B------:R-:W-:-:S05]  /*04a0*/  @P0 VIADD R6, R6, -UR5 ;  /* 0x8000000506060c36 */ /* 0x000fca0008000000 */
[----:B------:R-:W-:-:S13]  /*04b0*/  ISETP.GE.U32.AND P0, PT, R6, UR5, PT ;  /* 0x0000000506007c0c */ /* 0x000fda000bf06070 */
[----:B------:R-:W-:Y:S01]  /*04c0*/  @P0 VIADD R6, R6, -UR5 ;  /* 0x8000000506060c36 */ /* 0x000fe20008000000 */
[----:B------:R-:W-:Y:S01]  /*04d0*/  @!P1 LOP3.LUT R6, RZ, UR5, RZ, 0x33, !PT ;  /* 0x00000005ff069c12 */ /* 0x000fe2000f8e33ff */
[----:B------:R-:W-:Y:S06]  /*04e0*/  BRA `(.L_x_3) ;  /* 0x0000000000087947 */ /* 0x000fec0003800000 */
.L_x_2:
[----:B------:R-:W-:-:S07]  /*04f0*/  MOV R12, 0x510 ;  /* 0x00000510000c7802 */ /* 0x000fce0000000f00 */
[----:B------:R-:W-:Y:S05]  /*0500*/  CALL.REL.NOINC `($__internal_1_$__cuda_sm20_rem_u64) ;  /* 0x0000001400607944 */ /* 0x000fea0003c00000 */
.L_x_3:
[----:B------:R-:W0:Y:S01]  /*0510*/  LDCU.64 UR6, c[0x0][0x3b0] ;  /* 0x00007600ff0677ac */ /* 0x000e220008000a00 */
[----:B------:R-:W1:Y:S01]  /*0520*/  LDCU.64 UR10, c[0x0][0x3a0] ;  /* 0x00007400ff0a77ac */ /* 0x000e620008000a00 */
[----:B0-----:R-:W-:-:S04]  /*0530*/  ISETP.NE.U32.AND P0, PT, RZ, UR6, PT ;  /* 0x00000006ff007c0c */ /* 0x001fc8000bf05070 */
[----:B------:R-:W-:Y:S01]  /*0540*/  ISETP.NE.AND.EX P0, PT, RZ, UR7, PT, P0 ;  /* 0x00000007ff007c0c */ /* 0x000fe2000bf05300 */
[----:B-1----:R-:W-:Y:S02]  /*0550*/  IMAD R7, R7, UR10, RZ ;  /* 0x0000000a07077c24 */ /* 0x002fe4000f8e02ff */
[----:B------:R-:W-:-:S04]  /*0560*/  IMAD.WIDE.U32 R8, R6, UR10, R8 ;  /* 0x0000000a06087c25 */ /* 0x000fc8000f8e0008 */
[----:B------:R-:W-:-:S06]  /*0570*/  IMAD R7, R6, UR11, R7 ;  /* 0x0000000b06077c24 */ /* 0x000fcc000f8e0207 */
[----:B------:R-:W-:Y:S05]  /*0580*/  @!P0 EXIT ;  /* 0x000000000000894d */ /* 0x000fea0003800000 */
[----:B------:R-:W-:Y:S01]  /*0590*/  IMAD.IADD R7, R9, 0x1, R7 ;  /* 0x0000000109077824 */ /* 0x000fe200078e0207 */
[----:B------:R-:W-:Y:S01]  /*05a0*/  UISETP.GE.U32.AND UP0, UPT, UR6, 0x4, UPT ;  /* 0x000000040600788c */ /* 0x000fe2000bf06070 */
[----:B------:R-:W-:Y:S01]  /*05b0*/  IMAD.MOV.U32 R11, RZ, RZ, RZ ;  /* 0x000000ffff0b7224 */ /* 0x000fe200078e00ff */
[----:B------:R-:W-:Y:S02]  /*05c0*/  ULOP3.LUT UR11, UR6, 0x3, URZ, 0xc0, !UPT ;  /* 0x00000003060b7892 */ /* 0x000fe4000f8ec0ff */
[----:B------:R-:W-:Y:S01]  /*05d0*/  IMAD R9, R7, UR6, RZ ;  /* 0x0000000607097c24 */ /* 0x000fe2000f8e02ff */
[----:B------:R-:W-:Y:S01]  /*05e0*/  UISETP.GE.U32.AND.EX UP0, UPT, UR7, URZ, UPT, UP0 ;  /* 0x000000ff0700728c */ /* 0x000fe2000bf06100 */
[----:B------:R-:W-:Y:S01]  /*05f0*/  IMAD.WIDE.U32 R6, R8, UR6, RZ ;  /* 0x0000000608067c25 */ /* 0x000fe2000f8e00ff */
[----:B------:R-:W-:-:S03]  /*0600*/  UMOV UR5, URZ ;  /* 0x000000ff00057c82 */ /* 0x000fc60008000000 */
[----:B------:R-:W-:Y:S02]  /*0610*/  IMAD R9, R8, UR7, R9 ;  /* 0x0000000708097c24 */ /* 0x000fe4000f8e0209 */
[----:B------:R-:W-:-:S03]  /*0620*/  IMAD.U32 R8, RZ, RZ, UR4 ;  /* 0x00000004ff087e24 */ /* 0x000fc6000f8e00ff */
[----:B------:R-:W-:Y:S01]  /*0630*/  IADD3 R10, PT, PT, R7, R9, RZ ;  /* 0x00000009070a7210 */ /* 0x000fe20007ffe0ff */
[----:B------:R-:W-:Y:S02]  /*0640*/  IMAD.MOV.U32 R9, RZ, RZ, RZ ;  /* 0x000000ffff097224 */ /* 0x000fe400078e00ff */
[----:B------:R-:W-:-:S04]  /*0650*/  IMAD.WIDE.U32 R6, R6, 0x3, R8 ;  /* 0x0000000306067825 */ /* 0x000fc800078e0008 */
[----:B------:R-:W-:-:S05]  /*0660*/  IMAD R9, R10, 0x3, RZ ;  /* 0x000000030a097824 */ /* 0x000fca00078e02ff */
[----:B------:R-:W-:Y:S01]  /*0670*/  IADD3 R9, PT, PT, R7, R9, RZ ;  /* 0x0000000907097210 */ /* 0x000fe20007ffe0ff */
[----:B------:R-:W-:Y:S06]  /*0680*/  BRA.U !UP0, `(.L_x_4) ;  /* 0x0000000d08847547 */ /* 0x000fec000b800000 */
[----:B------:R-:W-:Y:S01]  /*0690*/  ULOP3.LUT UR6, UR6, 0xfffffffc, URZ, 0xc0, !UPT ;  /* 0xfffffffc06067892 */ /* 0x000fe2000f8ec0ff */
[----:B------:R-:W-:Y:S01]  /*06a0*/  IMAD.MOV.U32 R8, RZ, RZ, R2 ;  /* 0x000000ffff087224 */ /* 0x000fe200078e0002 */
[----:B------:R-:W0:Y:S01]  /*06b0*/  LDCU UR10, c[0x0][0x3b4] ;  /* 0x00007680ff0a77ac */ /* 0x000e220008000800 */
[----:B------:R-:W-:Y:S01]  /*06c0*/  IMAD.MOV.U32 R11, RZ, RZ, RZ ;  /* 0x000000ffff0b7224 */ /* 0x000fe200078e00ff */
[----:B------:R-:W-:Y:S01]  /*06d0*/  UISETP.GT.U32.AND UP0, UPT, UR6, URZ, UPT ;  /* 0x000000ff0600728c */ /* 0x000fe2000bf04070 */
[----:B------:R-:W1:Y:S03]  /*06e0*/  LDCU.64 UR18, c[0x0][0x3b8] ;  /* 0x00007700ff1277ac */ /* 0x000e660008000a00 */
[----:B------:R-:W-:Y:S01]  /*06f0*/  UISETP.GT.AND.EX UP0, UPT, UR7, URZ, UPT, UP0 ;  /* 0x000000ff0700728c */ /* 0x000fe2000bf04300 */
[----:B------:R-:W2:Y:S01]  /*0700*/  LDCU.64 UR20, c[0x0][0x398] ;  /* 0x00007300ff1477ac */ /* 0x000ea20008000a00 */
[----:B------:R-:W-:-:S07]  /*0710*/  UMOV UR4, URZ ;  /* 0x000000ff00047c82 */ /* 0x000fce0008000000 */
[----:B------:R-:W-:Y:S05]  /*0720*/  BRA.U !UP0, `(.L_x_5) ;  /* 0x0000000908d47547 */ /* 0x000fea000b800000 */
[----:B------:R-:W-:Y:S02]  /*0730*/  UISETP.GT.U32.AND UP1, UPT, UR6, 0xc, UPT ;  /* 0x0000000c0600788c */ /* 0x000fe4000bf24070 */
[----:B------:R-:W-:Y:S02]  /*0740*/  UPLOP3.LUT UP0, UPT, UPT, UPT, UPT, 0x80, 0x8 ;  /* 0x000000000008789c */ /* 0x000fe40003f0f070 */
[----:B0-----:R-:W-:-:S09]  /*0750*/  UISETP.GT.AND.EX UP1, UPT, UR10, URZ, UPT, UP1 ;  /* 0x000000ff0a00728c */ /* 0x001fd2000bf24310 */
[----:B------:R-:W-:Y:S05]  /*0760*/  BRA.U !UP1, `(.L_x_6) ;  /* 0x0000000509c07547 */ /* 0x000fea000b800000 */
[----:B------:R-:W0:Y:S01]  /*0770*/  LDCU.64 UR16, c[0x0][0x3b8] ;  /* 0x00007700ff1077ac */ /* 0x000e220008000a00 */
[----:B------:R-:W3:Y:S01]  /*0780*/  LDCU.64 UR14, c[0x0][0x398] ;  /* 0x00007300ff0e77ac */ /* 0x000ee20008000a00 */
[----:B------:R-:W-:-:S11]  /*0790*/  UPLOP3.LUT UP0, UPT, UPT, UPT, UPT, 0x40, 0x4 ;  /* 0x000000000004789c */ /* 0x000fd60003f0e870 */
.L_x_7:
[----:B------:R-:W-:-:S04]  /*07a0*/  IADD3 R10, P0, PT, R4, UR4, RZ ;  /* 0x00000004040a7c10 */ /* 0x000fc8000ff1e0ff */
[----:B------:R-:W-:Y:S02]  /*07b0*/  IADD3.X R13, PT, PT, RZ, R0, RZ, P0, !PT ;  /* 0x00000000ff0d7210 */ /* 0x000fe400007fe4ff */
[----:B----4-:R-:W-:-:S04]  /*07c0*/  LEA R14, P0, R10, UR12, 0x1 ;  /* 0x0000000c0a0e7c11 */ /* 0x010fc8000f8008ff */
[----:B------:R-:W-:-:S05]  /*07d0*/  LEA.HI.X R15, R10, UR13, R13, 0x1, P0 ;  /* 0x0000000d0a0f7c11 */ /* 0x000fca00080f0c0d */
[----:B------:R-:W4:Y:S01]  /*07e0*/  LDG.E.64 R12, desc[UR8][R14.64] ;  /* 0x000000080e0c7981 */ /* 0x000f22000c1e1b00 */
[----:B0-----:R-:W-:Y:S02]  /*07f0*/  IMAD R19, R9, UR16, RZ ;  /* 0x0000001009137c24 */ /* 0x001fe4000f8e02ff */
[----:B------:R-:W-:Y:S02]  /*0800*/  IMAD.MOV.U32 R16, RZ, RZ, R8 ;  /* 0x000000ffff107224 */ /* 0x000fe400078e0008 */
[----:B------:R-:W-:Y:S02]  /*0810*/  IMAD.MOV.U32 R17, RZ, RZ, RZ ;  /* 0x000000ffff117224 */ /* 0x000fe400078e00ff */
[C---:B------:R-:W-:Y:S02]  /*0820*/  IMAD R10, R6.reuse, UR17, R19 ;  /* 0x00000011060a7c24 */ /* 0x040fe4000f8e0213 */
[----:B------:R-:W-:-:S05]  /*0830*/  IMAD.WIDE.U32 R16, R6, UR16, R16 ;  /* 0x0000001006107c25 */ /* 0x000fca000f8e0010 */
[----:B------:R-:W-:Y:S02]  /*0840*/  IADD3 R17, PT, PT, R17, R10, RZ ;  /* 0x0000000a11117210 */ /* 0x000fe40007ffe0ff */
[----:B---3--:R-:W-:-:S04]  /*0850*/  LEA R22, P0, R16, UR14, 0x1 ;  /* 0x0000000e10167c11 */ /* 0x008fc8000f8008ff */
[----:B------:R-:W-:-:S05]  /*0860*/  LEA.HI.X R23, R16, UR15, R17, 0x1, P0 ;  /* 0x0000000f10177c11 */ /* 0x000fca00080f0c11 */
[----:B----4-:R0:W-:Y:S04]  /*0870*/  STG.E.64 desc[UR8][R22.64], R12 ;  /* 0x0000000c16007986 */ /* 0x0101e8000c101b08 */
[----:B------:R-:W3:Y:S04]  /*0880*/  LDG.E.64 R20, desc[UR8][R14.64+0x100] ;  /* 0x000100080e147981 */ /* 0x000ee8000c1e1b00 */
[----:B---3--:R3:W-:Y:S04]  /*0890*/  STG.E.64 desc[UR8][R22.64+0x300], R20 ;  /* 0x0003001416007986 */ /* 0x0087e8000c101b08 */
[----:B------:R-:W4:Y:S01]  /*08a0*/  LDG.E.64 R24, desc[UR8][R14.64+0x200] ;  /* 0x000200080e187981 */ /* 0x000f22000c1e1b00 */
[----:B------:R-:W-:Y:S01]  /*08b0*/  UIADD3 UR7, UPT, UPT, UR4, 0x200, URZ ;  /* 0x0000020004077890 */ /* 0x000fe2000fffe0ff */
[----:B------:R-:W-:-:S02]  /*08c0*/  VIADD R18, R8, 0x480 ;  /* 0x0000048008127836 */ /* 0x000fc40000000000 */
[----:B------:R-:W-:-:S03]  /*08d0*/  IMAD.MOV.U32 R19, RZ, RZ, RZ ;  /* 0x000000ffff137224 */ /* 0x000fc600078e00ff */
[----:B------:R-:W-:Y:S01]  /*08e0*/  IADD3 R26, P0, PT, R4, UR7, RZ ;  /* 0x00000007041a7c10 */ /* 0x000fe2000ff1e0ff */
[----:B------:R-:W-:Y:S01]  /*08f0*/  IMAD.WIDE.U32 R18, R6, UR16, R18 ;  /* 0x0000001006127c25 */ /* 0x000fe2000f8e0012 */
[----:B----4-:R4:W-:Y:S04]  /*0900*/  STG.E.64 desc[UR8][R22.64+0x600], R24 ;  /* 0x0006001816007986 */ /* 0x0109e8000c101b08 */
[----:B------:R-:W5:Y:S01]  /*0910*/  LDG.E.64 R16, desc[UR8][R14.64+0x300] ;  /* 0x000300080e107981 */ /* 0x000f62000c1e1b00 */
[----:B0-----:R-:W-:Y:S01]  /*0920*/  IADD3.X R13, PT, PT, RZ, R0, RZ, P0, !PT ;  /* 0x00000000ff0d7210 */ /* 0x001fe200007fe4ff */
[----:B------:R-:W-:Y:S01]  /*0930*/  IMAD.IADD R19, R10, 0x1, R19 ;  /* 0x000000010a137824 */ /* 0x000fe200078e0213 */
[----:B---3--:R-:W-:Y:S02]  /*0940*/  LEA R20, P0, R18, UR14, 0x1 ;  /* 0x0000000e12147c11 */ /* 0x008fe4000f8008ff */
[----:B------:R-:W-:-:S02]  /*0950*/  LEA R12, P1, R26, UR12, 0x1 ;  /* 0x0000000c1a0c7c11 */ /* 0x000fc4000f8208ff */
[----:B------:R-:W-:Y:S02]  /*0960*/  LEA.HI.X R21, R18, UR15, R19, 0x1, P0 ;  /* 0x0000000f12157c11 */ /* 0x000fe400080f0c13 */
[----:B------:R-:W-:Y:S01]  /*0970*/  LEA.HI.X R13, R26, UR13, R13, 0x1, P1 ;  /* 0x0000000d1a0d7c11 */ /* 0x000fe200088f0c0d */
[----:B------:R-:W-:Y:S02]  /*0980*/  HFMA2 R19, -RZ, RZ, 0, 0 ;  /* 0x00000000ff137431 */ /* 0x000fe400000001ff */
[----:B------:R-:W-:Y:S01]  /*0990*/  VIADD R18, R8, 0x600 ;  /* 0x0000060008127836 */ /* 0x000fe20000000000 */
[----:B-----5:R0:W-:Y:S04]  /*09a0*/  STG.E.64 desc[UR8][R20.64], R16 ;  /* 0x0000001014007986 */ /* 0x0201e8000c101b08 */
[----:B------:R-:W3:Y:S01]  /*09b0*/  LDG.E.64 R14, desc[UR8][R12.64] ;  /* 0x000000080c0e7981 */ /* 0x000ee2000c1e1b00 */
[----:B------:R-:W-:-:S04]  /*09c0*/  IMAD.WIDE.U32 R18, R6, UR16, R18 ;  /* 0x0000001006127c25 */ /* 0x000fc8000f8e0012 */
[----:B------:R-:W-:Y:S01]  /*09d0*/  IMAD.IADD R19, R10, 0x1, R19 ;  /* 0x000000010a137824 */ /* 0x000fe200078e0213 */
[----:B----4-:R-:W-:-:S04]  /*09e0*/  LEA R22, P0, R18, UR14, 0x1 ;  /* 0x0000000e12167c11 */ /* 0x010fc8000f8008ff */
[----:B------:R-:W-:-:S05]  /*09f0*/  LEA.HI.X R23, R18, UR15, R19, 0x1, P0 ;  /* 0x0000000f12177c11 */ /* 0x000fca00080f0c13 */
[----:B---3--:R3:W-:Y:S04]  /*0a00*/  STG.E.64 desc[UR8][R22.64], R14 ;  /* 0x0000000e16007986 */ /* 0x0087e8000c101b08 */
[----:B------:R-:W4:Y:S04]  /*0a10*/  LDG.E.64 R24, desc[UR8][R12.64+0x100] ;  /* 0x000100080c187981 */ /* 0x000f28000c1e1b00 */
[----:B----4-:R-:W-:Y:S04]  /*0a20*/  STG.E.64 desc[UR8][R22.64+0x300], R24 ;  /* 0x0003001816007986 */ /* 0x010fe8000c101b08 */
[----:B------:R-:W4:Y:S01]  /*0a30*/  LDG.E.64 R26, desc[UR8][R12.64+0x200] ;  /* 0x000200080c1a7981 */ /* 0x000f22000c1e1b00 */
[----:B------:R-:W-:Y:S01]  /*0a40*/  UIADD3 UR7, UPT, UPT, UR4, 0x400, URZ ;  /* 0x0000040004077890 */ /* 0x000fe2000fffe0ff */
[----:B------:R-:W-:Y:S01]  /*0a50*/  MOV R19, RZ ;  /* 0x000000ff00137202 */ /* 0x000fe20000000f00 */
[----:B------:R-:W-:-:S04]  /*0a60*/  VIADD R18, R8, 0xa80 ;  /* 0x00000a8008127836 */ /* 0x000fc80000000000 */
[----:B0-----:R-:W-:Y:S01]  /*0a70*/  IADD3 R21, P0, PT, R4, UR7, RZ ;  /* 0x0000000704157c10 */ /* 0x001fe2000ff1e0ff */
[----:B------:R-:W-:Y:S01]  /*0a80*/  IMAD.WIDE.U32 R18, R6, UR16, R18 ;  /* 0x0000001006127c25 */ /* 0x000fe2000f8e0012 */
[----:B----4-:R0:W-:Y:S04]  /*0a90*/  STG.E.64 desc[UR8][R22.64+0x600], R26 ;  /* 0x0006001a16007986 */ /* 0x0101e8000c101b08 */
[----:B------:R-:W4:Y:S01]  /*0aa0*/  LDG.E.64 R16, desc[UR8][R12.64+0x300] ;  /* 0x000300080c107981 */ /* 0x000f22000c1e1b00 */
[----:B------:R-:W-:Y:S01]  /*0ab0*/  IMAD.X R28, RZ, RZ, R0, P0 ;  /* 0x000000ffff1c7224 */ /* 0x000fe200000e0600 */
[----:B---3--:R-:W-:Y:S01]  /*0ac0*/  LEA R14, P1, R21, UR12, 0x1 ;  /* 0x0000000c150e7c11 */ /* 0x008fe2000f8208ff */
[----:B------:R-:W-:Y:S01]  /*0ad0*/  IMAD.IADD R19, R10, 0x1, R19 ;  /* 0x000000010a137824 */ /* 0x000fe200078e0213 */
[----:B------:R-:W-:-:S02]  /*0ae0*/  LEA R20, P0, R18, UR14, 0x1 ;  /* 0x0000000e12147c11 */ /* 0x000fc4000f8008ff */
[----:B------:R-:W-:Y:S02]  /*0af0*/  LEA.HI.X R15, R21, UR13, R28, 0x1, P1 ;  /* 0x0000000d150f7c11 */ /* 0x000fe400088f0c1c */
[----:B------:R-:W-:Y:S01]  /*0b00*/  LEA.HI.X R21, R18, UR15, R19, 0x1, P0 ;  /* 0x0000000f12157c11 */ /* 0x000fe200080f0c13 */
[----:B------:R-:W-:Y:S01]  /*0b10*/  IMAD.MOV.U32 R19, RZ, RZ, RZ ;  /* 0x000000ffff137224 */ /* 0x000fe200078e00ff */
[----:B------:R-:W-:-:S03]  /*0b20*/  IADD3 R18, PT, PT, R8, 0xc00, RZ ;  /* 0x00000c0008127810 */ /* 0x000fc60007ffe0ff */
[----:B----4-:R3:W-:Y:S04]  /*0b30*/  STG.E.64 desc[UR8][R20.64], R16 ;  /* 0x0000001014007986 */ /* 0x0107e8000c101b08 */
[----:B------:R-:W4:Y:S01]  /*0b40*/  LDG.E.64 R12, desc[UR8][R14.64] ;  /* 0x000000080e0c7981 */ /* 0x000f22000c1e1b00 */
[----:B------:R-:W-:-:S04]  /*0b50*/  IMAD.WIDE.U32 R18, R6, UR16, R18 ;  /* 0x0000001006127c25 */ /* 0x000fc8000f8e0012 */
[----:B------:R-:W-:Y:S01]  /*0b60*/  IMAD.IADD R19, R10, 0x1, R19 ;  /* 0x000000010a137824 */ /* 0x000fe200078e0213 */
[----:B0-----:R-:W-:-:S04]  /*0b70*/  LEA R22, P0, R18, UR14, 0x1 ;  /* 0x0000000e12167c11 */ /* 0x001fc8000f8008ff */
[----:B------:R-:W-:-:S05]  /*0b80*/  LEA.HI.X R23, R18, UR15, R19, 0x1, P0 ;  /* 0x0000000f12177c11 */ /* 0x000fca00080f0c13 */
[----:B----4-:R0:W-:Y:S04]  /*0b90*/  STG.E.64 desc[UR8][R22.64], R12 ;  /* 0x0000000c16007986 */ /* 0x0101e8000c101b08 */
[----:B------:R-:W4:Y:S04]  /*0ba0*/  LDG.E.64 R24, desc[UR8][R14.64+0x100] ;  /* 0x000100080e187981 */ /* 0x000f28000c1e1b00 */
[----:B----4-:R-:W-:Y:S04]  /*0bb0*/  STG.E.64 desc[UR8][R22.64+0x300], R24 ;  /* 0x0003001816007986 */ /* 0x010fe8000c101b08 */
[----:B------:R-:W4:Y:S01]  /*0bc0*/  LDG.E.64 R26, desc[UR8][R14.64+0x200] ;  /* 0x000200080e1a7981 */ /* 0x000f22000c1e1b00 */
[----:B------:R-:W-:Y:S01]  /*0bd0*/  UIADD3 UR7, UPT, UPT, UR4, 0x600, URZ ;  /* 0x0000060004077890 */ /* 0x000fe2000fffe0ff */
[----:B------:R-:W-:Y:S01]  /*0be0*/  IADD3 R18, PT, PT, R8, 0x1080, RZ ;  /* 0x0000108008127810 */ /* 0x000fe20007ffe0ff */
[----:B------:R-:W-:-:S04]  /*0bf0*/  IMAD.MOV.U32 R19, RZ, RZ, RZ ;  /* 0x000000ffff137224 */ /* 0x000fc800078e00ff */
[----:B---3--:R-:W-:Y:S01]  /*0c00*/  IADD3 R21, P0, PT, R4, UR7, RZ ;  /* 0x0000000704157c10 */ /* 0x008fe2000ff1e0ff */
[----:B------:R-:W-:Y:S01]  /*0c10*/  IMAD.WIDE.U32 R18, R6, UR16, R18 ;  /* 0x0000001006127c25 */ /* 0x000fe2000f8e0012 */
[----:B----4-:R3:W-:Y:S04]  /*0c20*/  STG.E.64 desc[UR8][R22.64+0x600], R26 ;  /* 0x0006001a16007986 */ /* 0x0107e8000c101b08 */
[----:B------:R-:W4:Y:S01]  /*0c30*/  LDG.E.64 R16, desc[UR8][R14.64+0x300] ;  /* 0x000300080e107981 */ /* 0x000f22000c1e1b00 */
[----:B------:R-:W-:Y:S01]  /*0c40*/  IMAD.X R28, RZ, RZ, R0, P0 ;  /* 0x000000ffff1c7224 */ /* 0x000fe200000e0600 */
[----:B0-----:R-:W-:Y:S02]  /*0c50*/  LEA R12, P1, R21, UR12, 0x1 ;  /* 0x0000000c150c7c11 */ /* 0x001fe4000f8208ff */
[----:B------:R-:W-:-:S02]  /*0c60*/  IADD3 R19, PT, PT, R10, R19, RZ ;  /* 0x000000130a137210 */ /* 0x000fc40007ffe0ff */
[C---:B------:R-:W-:Y:S02]  /*0c70*/  LEA R20, P0, R18.reuse, UR14, 0x1 ;  /* 0x0000000e12147c11 */ /* 0x040fe4000f8008ff */
[----:B------:R-:W-:Y:S02]  /*0c80*/  LEA.HI.X R13, R21, UR13, R28, 0x1, P1 ;  /* 0x0000000d150d7c11 */ /* 0x000fe400088f0c1c */
[----:B------:R-:W-:Y:S01]  /*0c90*/  LEA.HI.X R21, R18, UR15, R19, 0x1, P0 ;  /* 0x0000000f12157c11 */ /* 0x000fe200080f0c13 */
[----:B---3--:R-:W-:Y:S02]  /*0ca0*/  VIADD R22, R8, 0x1200 ;  /* 0x0000120008167836 */ /* 0x008fe40000000000 */
[----:B------:R-:W-:Y:S02]  /*0cb0*/  IMAD.MOV.U32 R23, RZ, RZ, RZ ;  /* 0x000000ffff177224 */ /* 0x000fe400078e00ff */
[----:B----4-:R0:W-:Y:S04]  /*0cc0*/  STG.E.64 desc[UR8][R20.64], R16 ;  /* 0x0000001014007986 */ /* 0x0101e8000c101b08 */
[----:B------:R-:W3:Y:S01]  /*0cd0*/  LDG.E.64 R18, desc[UR8][R12.64] ;  /* 0x000000080c127981 */ /* 0x000ee2000c1e1b00 */
[----:B------:R-:W-:-:S05]  /*0ce0*/  IMAD.WIDE.U32 R22, R6, UR16, R22 ;  /* 0x0000001006167c25 */ /* 0x000fca000f8e0016 */
[----:B------:R-:W-:Y:S02]  /*0cf0*/  IADD3 R15, PT, PT, R10, R23, RZ ;  /* 0x000000170a0f7210 */ /* 0x000fe40007ffe0ff */
[----:B------:R-:W-:-:S04]  /*0d00*/  LEA R14, P0, R22, UR14, 0x1 ;  /* 0x0000000e160e7c11 */ /* 0x000fc8000f8008ff */
[----:B------:R-:W-:-:S05]  /*0d10*/  LEA.HI.X R15, R22, UR15, R15, 0x1, P0 ;  /* 0x0000000f160f7c11 */ /* 0x000fca00080f0c0f */
[----:B---3--:R4:W-:Y:S04]  /*0d20*/  STG.E.64 desc[UR8][R14.64], R18 ;  /* 0x000000120e007986 */ /* 0x0089e8000c101b08 */
[----:B------:R-:W3:Y:S04]  /*0d30*/  LDG.E.64 R22, desc[UR8][R12.64+0x100] ;  /* 0x000100080c167981 */ /* 0x000ee8000c1e1b00 */
[----:B---3--:R4:W-:Y:S04]  /*0d40*/  STG.E.64 desc[UR8][R14.64+0x300], R22 ;  /* 0x000300160e007986 */ /* 0x0089e8000c101b08 */
[----:B0-----:R-:W3:Y:S01]  /*0d50*/  LDG.E.64 R16, desc[UR8][R12.64+0x200] ;  /* 0x000200080c107981 */ /* 0x001ee2000c1e1b00 */
[----:B------:R-:W-:-:S02]  /*0d60*/  VIADD R24, R8, 0x1680 ;  /* 0x0000168008187836 */ /* 0x000fc40000000000 */
[----:B------:R-:W-:Y:S02]  /*0d70*/  IMAD.MOV.U32 R25, RZ, RZ, RZ ;  /* 0x000000ffff197224 */ /* 0x000fe400078e00ff */
[----:B------:R-:W-:Y:S01]  /*0d80*/  IMAD.WIDE.U32 R24, R6, UR16, R24 ;  /* 0x0000001006187c25 */ /* 0x000fe2000f8e0018 */
[----:B---3--:R4:W-:Y:S04]  /*0d90*/  STG.E.64 desc[UR8][R14.64+0x600], R16 ;  /* 0x000600100e007986 */ /* 0x0089e8000c101b08 */
[----:B------:R-:W3:Y:S01]  /*0da0*/  LDG.E.64 R20, desc[UR8][R12.64+0x300] ;  /* 0x000300080c147981 */ /* 0x000ee2000c1e1b00 */
[----:B------:R-:W-:Y:S01]  /*0db0*/  IADD3 R25, PT, PT, R10, R25, RZ ;  /* 0x000000190a197210 */ /* 0x000fe20007ffe0ff */
[----:B------:R-:W-:Y:S01]  /*0dc0*/  UIADD3 UR6, UP1, UPT, UR6, -0x10, URZ ;  /* 0xfffffff006067890 */ /* 0x000fe2000ff3e0ff */
[----:B------:R-:W-:Y:S01]  /*0dd0*/  LEA R26, P0, R24, UR14, 0x1 ;  /* 0x0000000e181a7c11 */ /* 0x000fe2000f8008ff */
[----:B------:R-:W-:Y:S01]  /*0de0*/  VIADD R11, R11, 0x10 ;  /* 0x000000100b0b7836 */ /* 0x000fe20000000000 */
[----:B------:R-:W-:Y:S01]  /*0df0*/  UIADD3 UR4, UPT, UPT, UR4, 0x800, URZ ;  /* 0x0000080004047890 */ /* 0x000fe2000fffe0ff */
[----:B------:R-:W-:Y:S01]  /*0e00*/  VIADD R8, R8, 0x1800 ;  /* 0x0000180008087836 */ /* 0x000fe20000000000 */
[----:B------:R-:W-:Y:S01]  /*0e10*/  LEA.HI.X R27, R24, UR15, R25, 0x1, P0 ;  /* 0x0000000f181b7c11 */ /* 0x000fe200080f0c19 */
[----:B------:R-:W-:-:S02]  /*0e20*/  UIADD3.X UR10, UPT, UPT, UR10, -0x1, URZ, UP1, !UPT ;  /* 0xffffffff0a0a7890 */ /* 0x000fc40008ffe4ff */
[----:B------:R-:W-:-:S04]  /*0e30*/  UISETP.GT.U32.AND UP1, UPT, UR6, 0xc, UPT ;  /* 0x0000000c0600788c */ /* 0x000fc8000bf24070 */
[----:B------:R-:W-:Y:S01]  /*0e40*/  UISETP.GT.AND.EX UP1, UPT, UR10, URZ, UPT, UP1 ;  /* 0x000000ff0a00728c */ /* 0x000fe2000bf24310 */
[----:B---3--:R4:W-:Y:S08]  /*0e50*/  STG.E.64 desc[UR8][R26.64], R20 ;  /* 0x000000141a007986 */ /* 0x0089f0000c101b08 */
[----:B------:R-:W-:Y:S05]  /*0e60*/  BRA.U UP1, `(.L_x_7) ;  /* 0xfffffff9014c7547 */ /* 0x000fea000b83ffff */
.L_x_6:
[----:B------:R-:W-:-:S04]  /*0e70*/  UISETP.GT.U32.AND UP1, UPT, UR6, 0x4, UPT ;  /* 0x000000040600788c */ /* 0x000fc8000bf24070 */
[----:B------:R-:W-:-:S09]  /*0e80*/  UISETP.GT.AND.EX UP1, UPT, UR10, URZ, UPT, UP1 ;  /* 0x000000ff0a00728c */ /* 0x000fd2000bf24310 */
[----:B------:R-:W-:Y:S05]  /*0e90*/  BRA.U !UP1, `(.L_x_8) ;  /* 0x0000000109ec7547 */ /* 0x000fea000b800000 */
[----:B------:R-:W-:Y:S01]  /*0ea0*/  IADD3 R10, P0, PT, R4, UR4, RZ ;  /* 0x00000004040a7c10 */ /* 0x000fe2000ff1e0ff */
[----:B------:R-:W0:Y:S03]  /*0eb0*/  LDCU.64 UR14, c[0x0][0x3b8] ;  /* 0x00007700ff0e77ac */ /* 0x000e260008000a00 */
[----:B------:R-:W-:Y:S01]  /*0ec0*/  IADD3.X R13, PT, PT, RZ, R0, RZ, P0, !PT ;  /* 0x00000000ff0d7210 */ /* 0x000fe200007fe4ff */
[----:B------:R-:W3:Y:S01]  /*0ed0*/  LDCU.64 UR16, c[0x0][0x398] ;  /* 0x00007300ff1077ac */ /* 0x000ee20008000a00 */
[----:B----4-:R-:W-:-:S04]  /*0ee0*/  LEA R14, P0, R10, UR12, 0x1 ;  /* 0x0000000c0a0e7c11 */ /* 0x010fc8000f8008ff */
[----:B------:R-:W-:-:S05]  /*0ef0*/  LEA.HI.X R15, R10, UR13, R13, 0x1, P0 ;  /* 0x0000000d0a0f7c11 */ /* 0x000fca00080f0c0d */
[----:B------:R-:W4:Y:S01]  /*0f00*/  LDG.E.64 R12, desc[UR8][R14.64] ;  /* 0x000000080e0c7981 */ /* 0x000f22000c1e1b00 */
[----:B------:R-:W-:Y:S02]  /*0f10*/  IMAD.MOV.U32 R16, RZ, RZ, R8 ;  /* 0x000000ffff107224 */ /* 0x000fe400078e0008 */
[----:B------:R-:W-:Y:S02]  /*0f20*/  IMAD.MOV.U32 R17, RZ, RZ, RZ ;  /* 0x000000ffff117224 */ /* 0x000fe400078e00ff */
[----:B0-----:R-:W-:Y:S02]  /*0f30*/  IMAD R19, R9, UR14, RZ ;  /* 0x0000000e09137c24 */ /* 0x001fe4000f8e02ff */
[----:B------:R-:W-:-:S04]  /*0f40*/  IMAD.WIDE.U32 R16, R6, UR14, R16 ;  /* 0x0000000e06107c25 */ /* 0x000fc8000f8e0010 */
[----:B------:R-:W-:Y:S01]  /*0f50*/  IMAD R10, R6, UR15, R19 ;  /* 0x0000000f060a7c24 */ /* 0x000fe2000f8e0213 */
[----:B---3--:R-:W-:-:S04]  /*0f60*/  LEA R22, P0, R16, UR16, 0x1 ;  /* 0x0000001010167c11 */ /* 0x008fc8000f8008ff */
[----:B------:R-:W-:-:S04]  /*0f70*/  IADD3 R17, PT, PT, R10, R17, RZ ;  /* 0x000000110a117210 */ /* 0x000fc80007ffe0ff */
        /* <DEDUP_REMOVED lines=18> */
[----:B----4-:R-:W-:Y:S02]  /*10a0*/  HFMA2 R23, -RZ, RZ, 0, 0 ;  /* 0x00000000ff177431 */ /* 0x010fe400000001ff */
[----:B------:R-:W-:Y:S01]  /*10b0*/  VIADD R22, R8, 0x600 ;  /* 0x0000060008167836 */ /* 0x000fe20000000000 */
[----:B-----5:R0:W-:Y:S04]  /*10c0*/  STG.E.64 desc[UR8][R20.64], R16 ;  /* 0x0000001014007986 */ /* 0x0201e8000c101b08 */
[----:B------:R-:W3:Y:S01]  /*10d0*/  LDG.E.64 R18, desc[UR8][R12.64] ;  /* 0x000000080c127981 */ /* 0x000ee2000c1e1b00 */
[----:B------:R-:W-:-:S04]  /*10e0*/  IMAD.WIDE.U32 R22, R6, UR14, R22 ;  /* 0x0000000e06167c25 */ /* 0x000fc8000f8e0016 */
[----:B------:R-:W-:Y:S01]  /*10f0*/  IMAD.IADD R15, R10, 0x1, R23 ;  /* 0x000000010a0f7824 */ /* 0x000fe200078e0217 */
[----:B------:R-:W-:-:S04]  /*1100*/  LEA R14, P0, R22, UR16, 0x1 ;  /* 0x00000010160e7c11 */ /* 0x000fc8000f8008ff */
[----:B------:R-:W-:-:S05]  /*1110*/  LEA.HI.X R15, R22, UR17, R15, 0x1, P0 ;  /* 0x00000011160f7c11 */ /* 0x000fca00080f0c0f */
[----:B---3--:R3:W-:Y:S04]  /*1120*/  STG.E.64 desc[UR8][R14.64], R18 ;  /* 0x000000120e007986 */ /* 0x0087e8000c101b08 */
[----:B------:R-:W4:Y:S04]  /*1130*/  LDG.E.64 R22, desc[UR8][R12.64+0x100] ;  /* 0x000100080c167981 */ /* 0x000f28000c1e1b00 */
[----:B----4-:R3:W-:Y:S04]  /*1140*/  STG.E.64 desc[UR8][R14.64+0x300], R22 ;  /* 0x000300160e007986 */ /* 0x0107e8000c101b08 */
[----:B0-----:R-:W4:Y:S01]  /*1150*/  LDG.E.64 R16, desc[UR8][R12.64+0x200] ;  /* 0x000200080c107981 */ /* 0x001f22000c1e1b00 */
[----:B------:R-:W-:Y:S01]  /*1160*/  MOV R25, RZ ;  /* 0x000000ff00197202 */ /* 0x000fe20000000f00 */
[----:B------:R-:W-:-:S04]  /*1170*/  VIADD R24, R8, 0xa80 ;  /* 0x00000a8008187836 */ /* 0x000fc80000000000 */
[----:B------:R-:W-:Y:S01]  /*1180*/  IMAD.WIDE.U32 R24, R6, UR14, R24 ;  /* 0x0000000e06187c25 */ /* 0x000fe2000f8e0018 */
[----:B----4-:R3:W-:Y:S04]  /*1190*/  STG.E.64 desc[UR8][R14.64+0x600], R16 ;  /* 0x000600100e007986 */ /* 0x0107e8000c101b08 */
[----:B------:R-:W4:Y:S01]  /*11a0*/  LDG.E.64 R20, desc[UR8][R12.64+0x300] ;  /* 0x000300080c147981 */ /* 0x000f22000c1e1b00 */
[----:B------:R-:W-:Y:S01]  /*11b0*/  IMAD.IADD R25, R10, 0x1, R25 ;  /* 0x000000010a197824 */ /* 0x000fe200078e0219 */
[----:B------:R-:W-:Y:S01]  /*11c0*/  LEA R26, P0, R24, UR16, 0x1 ;  /* 0x00000010181a7c11 */ /* 0x000fe2000f8008ff */
[----:B------:R-:W-:Y:S01]  /*11d0*/  UIADD3 UR6, UP0, UPT, UR6, -0x8, URZ ;  /* 0xfffffff806067890 */ /* 0x000fe2000ff1e0ff */
[----:B------:R-:W-:Y:S01]  /*11e0*/  VIADD R11, R11, 0x8 ;  /* 0x000000080b0b7836 */ /* 0x000fe20000000000 */
[----:B------:R-:W-:Y:S01]  /*11f0*/  IADD3 R8, PT, PT, R8, 0xc00, RZ ;  /* 0x00000c0008087810 */ /* 0x000fe20007ffe0ff */
[----:B------:R-:W-:Y:S01]  /*1200*/  UIADD3 UR4, UPT, UPT, UR4, 0x400, URZ ;  /* 0x0000040004047890 */ /* 0x000fe2000fffe0ff */
[----:B------:R-:W-:Y:S01]  /*1210*/  LEA.HI.X R27, R24, UR17, R25, 0x1, P0 ;  /* 0x00000011181b7c11 */ /* 0x000fe200080f0c19 */
[----:B------:R-:W-:-:S02]  /*1220*/  UIADD3.X UR10, UPT, UPT, UR10, -0x1, URZ, UP0, !UPT ;  /* 0xffffffff0a0a7890 */ /* 0x000fc400087fe4ff */
[----:B------:R-:W-:Y:S02]  /*1230*/  UPLOP3.LUT UP0, UPT, UPT, UPT, UPT, 0x40, 0x4 ;  /* 0x000000000004789c */ /* 0x000fe40003f0e870 */
[----:B----4-:R3:W-:Y:S09]  /*1240*/  STG.E.64 desc[UR8][R26.64], R20 ;  /* 0x000000141a007986 */ /* 0x0107f2000c101b08 */
.L_x_8:
[----:B------:R-:W-:-:S04]  /*1250*/  UISETP.NE.U32.AND UP1, UPT, UR6, URZ, UPT ;  /* 0x000000ff0600728c */ /* 0x000fc8000bf25070 */
[----:B------:R-:W-:-:S09]  /*1260*/  UISETP.NE.OR.EX UP0, UPT, UR10, URZ, UP0, UP1 ;  /* 0x000000ff0a00728c */ /* 0x000fd20008705710 */
[----:B------:R-:W-:Y:S05]  /*1270*/  BRA.U !UP0, `(.L_x_4) ;  /* 0x0000000108887547 */ /* 0x000fea000b800000 */
.L_x_5:
[----:B------:R-:W-:-:S05]  /*1280*/  IADD3 R10, P0, PT, R4, UR4, RZ ;  /* 0x00000004040a7c10 */ /* 0x000fca000ff1e0ff */
[----:B------:R-:W-:Y:S01]  /*1290*/  IMAD.X R13, RZ, RZ, R0, P0 ;  /* 0x000000ffff0d7224 */ /* 0x000fe200000e0600 */
[----:B------:R-:W-:-:S04]  /*12a0*/  LEA R12, P0, R10, UR12, 0x1 ;  /* 0x0000000c0a0c7c11 */ /* 0x000fc8000f8008ff */
[----:B------:R-:W-:-:S05]  /*12b0*/  LEA.HI.X R13, R10, UR13, R13, 0x1, P0 ;  /* 0x0000000d0a0d7c11 */ /* 0x000fca00080f0c0d */
[----:B-1-34-:R-:W3:Y:S01]  /*12c0*/  LDG.E.64 R16, desc[UR8][R12.64] ;  /* 0x000000080c107981 */ /* 0x01aee2000c1e1b00 */
[----:B------:R-:W-:Y:S02]  /*12d0*/  HFMA2 R15, -RZ, RZ, 0, 0 ;  /* 0x00000000ff0f7431 */ /* 0x000fe400000001ff */
[----:B-1----:R-:W-:Y:S02]  /*12e0*/  IMAD R21, R9, UR18, RZ ;  /* 0x0000001209157c24 */ /* 0x002fe4000f8e02ff */
[----:B------:R-:W-:Y:S02]  /*12f0*/  IMAD.MOV.U32 R14, RZ, RZ, R8 ;  /* 0x000000ffff0e7224 */ /* 0x000fe400078e0008 */
[C---:B------:R-:W-:Y:S02]  /*1300*/  IMAD R10, R6.reuse, UR19, R21 ;  /* 0x00000013060a7c24 */ /* 0x040fe4000f8e0215 */
[----:B------:R-:W-:-:S04]  /*1310*/  IMAD.WIDE.U32 R18, R6, UR18, R14 ;  /* 0x0000001206127c25 */ /* 0x000fc8000f8e000e */
[----:B------:R-:W-:Y:S01]  /*1320*/  IMAD.IADD R15, R19, 0x1, R10 ;  /* 0x00000001130f7824 */ /* 0x000fe200078e020a */
[----:B--2---:R-:W-:-:S04]  /*1330*/  LEA R14, P0, R18, UR20, 0x1 ;  /* 0x00000014120e7c11 */ /* 0x004fc8000f8008ff */
[----:B------:R-:W-:-:S05]  /*1340*/  LEA.HI.X R15, R18, UR21, R15, 0x1, P0 ;  /* 0x00000015120f7c11 */ /* 0x000fca00080f0c0f */
[----:B---3--:R1:W-:Y:S04]  /*1350*/  STG.E.64 desc[UR8][R14.64], R16 ;  /* 0x000000100e007986 */ /* 0x0083e8000c101b08 */
[----:B------:R-:W2:Y:S04]  /*1360*/  LDG.E.64 R18, desc[UR8][R12.64+0x100] ;  /* 0x000100080c127981 */ /* 0x000ea8000c1e1b00 */
[----:B--2---:R1:W-:Y:S04]  /*1370*/  STG.E.64 desc[UR8][R14.64+0x300], R18 ;  /* 0x000300120e007986 */ /* 0x0043e8000c101b08 */
[----:B------:R-:W2:Y:S01]  /*1380*/  LDG.E.64 R20, desc[UR8][R12.64+0x200] ;  /* 0x000200080c147981 */ /* 0x000ea2000c1e1b00 */
[----:B------:R-:W-:Y:S01]  /*1390*/  MOV R25, RZ ;  /* 0x000000ff00197202 */ /* 0x000fe20000000f00 */
[----:B------:R-:W-:-:S04]  /*13a0*/  VIADD R24, R8, 0x480 ;  /* 0x0000048008187836 */ /* 0x000fc80000000000 */
[----:B------:R-:W-:Y:S01]  /*13b0*/  IMAD.WIDE.U32 R24, R6, UR18, R24 ;  /* 0x0000001206187c25 */ /* 0x000fe2000f8e0018 */
[----:B--2---:R1:W-:Y:S04]  /*13c0*/  STG.E.64 desc[UR8][R14.64+0x600], R20 ;  /* 0x000600140e007986 */ /* 0x0043e8000c101b08 */
[----:B------:R-:W2:Y:S01]  /*13d0*/  LDG.E.64 R22, desc[UR8][R12.64+0x300] ;  /* 0x000300080c167981 */ /* 0x000ea2000c1e1b00 */
[----:B------:R-:W-:Y:S01]  /*13e0*/  IMAD.IADD R25, R10, 0x1, R25 ;  /* 0x000000010a197824 */ /* 0x000fe200078e0219 */
[----:B------:R-:W-:Y:S01]  /*13f0*/  LEA R26, P0, R24, UR20, 0x1 ;  /* 0x00000014181a7c11 */ /* 0x000fe2000f8008ff */
[----:B------:R-:W-:Y:S01]  /*1400*/  UIADD3 UR6, UP0, UPT, UR6, -0x4, URZ ;  /* 0xfffffffc06067890 */ /* 0x000fe2000ff1e0ff */
[----:B------:R-:W-:Y:S01]  /*1410*/  IADD3 R11, PT, PT, R11, 0x4, RZ ;  /* 0x000000040b0b7810 */ /* 0x000fe20007ffe0ff */
[----:B------:R-:W-:Y:S01]  /*1420*/  VIADD R8, R8, 0x600 ;  /* 0x0000060008087836 */ /* 0x000fe20000000000 */
[----:B------:R-:W-:Y:S01]  /*1430*/  LEA.HI.X R27, R24, UR21, R25, 0x1, P0 ;  /* 0x00000015181b7c11 */ /* 0x000fe200080f0c19 */
[----:B0-----:R-:W-:-:S02]  /*1440*/  UIADD3.X UR10, UPT, UPT, UR10, -0x1, URZ, UP0, !UPT ;  /* 0xffffffff0a0a7890 */ /* 0x001fc400087fe4ff */
[----:B------:R-:W-:Y:S02]  /*1450*/  UISETP.NE.U32.AND UP0, UPT, UR6, URZ, UPT ;  /* 0x000000ff0600728c */ /* 0x000fe4000bf05070 */
[----:B------:R-:W-:Y:S02]  /*1460*/  UIADD3 UR4, UPT, UPT, UR4, 0x200, URZ ;  /* 0x0000020004047890 */ /* 0x000fe4000fffe0ff */
[----:B------:R-:W-:Y:S01]  /*1470*/  UISETP.NE.AND.EX UP0, UPT, UR10, URZ, UPT, UP0 ;  /* 0x000000ff0a00728c */ /* 0x000fe2000bf05300 */
[----:B--2---:R1:W-:Y:S08]  /*1480*/  STG.E.64 desc[UR8][R26.64], R22 ;  /* 0x000000161a007986 */ /* 0x0043f0000c101b08 */
[----:B------:R-:W-:Y:S05]  /*1490*/  BRA.U UP0, `(.L_x_5) ;  /* 0xfffffffd00787547 */ /* 0x000fea000b83ffff */
.L_x_4:
[----:B------:R-:W-:-:S04]  /*14a0*/  ISETP.NE.U32.AND P0, PT, RZ, UR11, PT ;  /* 0x0000000bff007c0c */ /* 0x000fc8000bf05070 */
[----:B------:R-:W-:-:S13]  /*14b0*/  ISETP.NE.AND.EX P0, PT, RZ, UR5, PT, P0 ;  /* 0x00000005ff007c0c */ /* 0x000fda000bf05300 */
[----:B-12---:R-:W-:Y:S05]  /*14c0*/  @!P0 EXIT ;  /* 0x000000000000894d */ /* 0x006fea0003800000 */
[----:B---34-:R-:W-:Y:S01]  /*14d0*/  SHF.L.U32 R19, R11, 0x7, RZ ;  /* 0x000000070b137819 */ /* 0x018fe200000006ff */
[----:B------:R-:W0:Y:S01]  /*14e0*/  LDCU.64 UR6, c[0x0][0x3b8] ;  /* 0x00007700ff0677ac */ /* 0x000e220008000a00 */
[----:B------:R-:W1:Y:S05]  /*14f0*/  LDCU.64 UR14, c[0x0][0x398] ;  /* 0x00007300ff0e77ac */ /* 0x000e6a0008000a00 */
.L_x_9:
[----:B------:R-:W-:-:S05]  /*1500*/  IADD3 R8, P0, PT, R19, R4, RZ ;  /* 0x0000000413087210 */ /* 0x000fca0007f1e0ff */
[----:B--2---:R-:W-:Y:S01]  /*1510*/  IMAD.X R13, RZ, RZ, R0, P0 ;  /* 0x000000ffff0d7224 */ /* 0x004fe200000e0600 */
[----:B------:R-:W-:-:S04]  /*1520*/  LEA R12, P0, R8, UR12, 0x1 ;  /* 0x0000000c080c7c11 */ /* 0x000fc8000f8008ff */
[----:B------:R-:W-:-:S06]  /*1530*/  LEA.HI.X R13, R8, UR13, R13, 0x1, P0 ;  /* 0x0000000d080d7c11 */ /* 0x000fcc00080f0c0d */
[----:B------:R-:W2:Y:S01]  /*1540*/  LDG.E.64 R12, desc[UR8][R12.64] ;  /* 0x000000080c0c7981 */ /* 0x000ea2000c1e1b00 */
[----:B0-----:R-:W-:Y:S01]  /*1550*/  IMAD R15, R9, UR6, RZ ;  /* 0x00000006090f7c24 */ /* 0x001fe2000f8e02ff */
[----:B------:R-:W-:Y:S01]  /*1560*/  UIADD3 UR11, UP0, UPT, UR11, -0x1, URZ ;  /* 0xffffffff0b0b7890 */ /* 0x000fe2000ff1e0ff */
[C---:B------:R-:W-:Y:S01]  /*1570*/  IMAD R14, R11.reuse, 0x180, R2 ;  /* 0x000001800b0e7824 */ /* 0x040fe200078e0202 */
[----:B------:R-:W-:Y:S01]  /*1580*/  IADD3 R11, PT, PT, R11, 0x1, RZ ;  /* 0x000000010b0b7810 */ /* 0x000fe20007ffe0ff */
[----:B------:R-:W-:Y:S02]  /*1590*/  IMAD R17, R6, UR7, R15 ;  /* 0x0000000706117c24 */ /* 0x000fe4000f8e020f */
[----:B------:R-:W-:Y:S01]  /*15a0*/  HFMA2 R15, -RZ, RZ, 0, 0 ;  /* 0x00000000ff0f7431 */ /* 0x000fe200000001ff */
[----:B------:R-:W-:Y:S01]  /*15b0*/  UIADD3.X UR5, UPT, UPT, UR5, -0x1, URZ, UP0, !UPT ;  /* 0xffffffff05057890 */ /* 0x000fe200087fe4ff */
[----:B------:R-:W-:Y:S01]  /*15c0*/  VIADD R19, R19, 0x80 ;  /* 0x0000008013137836 */ /* 0x000fe20000000000 */
[----:B------:R-:W-:-:S04]  /*15d0*/  UISETP.NE.U32.AND UP0, UPT, UR11, URZ, UPT ;  /* 0x000000ff0b00728c */ /* 0x000fc8000bf05070 */
[----:B------:R-:W-:Y:S01]  /*15e0*/  UISETP.NE.AND.EX UP0, UPT, UR5, URZ, UPT, UP0 ;  /* 0x000000ff0500728c */ /* 0x000fe2000bf05300 */
[----:B------:R-:W-:-:S04]  /*15f0*/  IMAD.WIDE.U32 R14, R6, UR6, R14 ;  /* 0x00000006060e7c25 */ /* 0x000fc8000f8e000e */
[----:B------:R-:W-:Y:S01]  /*1600*/  IMAD.IADD R15, R17, 0x1, R15 ;  /* 0x00000001110f7824 */ /* 0x000fe200078e020f */
[----:B-1----:R-:W-:-:S04]  /*1610*/  LEA R16, P0, R14, UR14, 0x1 ;  /* 0x0000000e0e107c11 */ /* 0x002fc8000f8008ff */
[----:B------:R-:W-:-:S05]  /*1620*/  LEA.HI.X R17, R14, UR15, R15, 0x1, P0 ;  /* 0x0000000f0e117c11 */ /* 0x000fca00080f0c0f */
[----:B--2---:R2:W-:Y:S01]  /*1630*/  STG.E.64 desc[UR8][R16.64], R12 ;  /* 0x0000000c10007986 */ /* 0x0045e2000c101b08 */
[----:B------:R-:W-:Y:S05]  /*1640*/  BRA.U UP0, `(.L_x_9) ;  /* 0xfffffffd00ac7547 */ /* 0x000fea000b83ffff */
[----:B------:R-:W-:Y:S05]  /*1650*/  EXIT ;  /* 0x000000000000794d */ /* 0x000fea0003800000 */
        .weak           $__internal_0_$__cuda_sm20_div_u64
        .type           $__internal_0_$__cuda_sm20_div_u64,@function
        .size           $__internal_0_$__cuda_sm20_div_u64,($__internal_1_$__cuda_sm20_rem_u64 - $__internal_0_$__cuda_sm20_div_u64)
$__internal_0_$__cuda_sm20_div_u64:
[----:B------:R-:W0:Y:S01]  /*1660*/  LDCU.64 UR6, c[0x0][0x3a8] ;  /* 0x00007500ff0677ac */ /* 0x000e220008000a00 */
[----:B------:R-:W1:Y:S01]  /*1670*/  LDC.64 R8, c[0x0][0x3a8] ;  /* 0x0000ea00ff087b82 */ /* 0x000e620000000a00 */
[----:B0-----:R-:W0:Y:S08]  /*1680*/  I2F.U64.RP R7, UR6 ;  /* 0x0000000600077d12 */ /* 0x001e300008309000 */
[----:B0-----:R-:W0:Y:S02]  /*1690*/  MUFU.RCP R7, R7 ;  /* 0x0000000700077308 */ /* 0x001e240000001000 */
[----:B0-----:R-:W-:-:S06]  /*16a0*/  IADD3 R12, PT, PT, R7, 0x1ffffffe, RZ ;  /* 0x1ffffffe070c7810 */ /* 0x001fcc0007ffe0ff */
[----:B------:R-:W1:Y:S02]  /*16b0*/  F2I.U64.TRUNC R12, R12 ;  /* 0x0000000c000c7311 */ /* 0x000e64000020d800 */
[----:B-1----:R-:W-:-:S04]  /*16c0*/  IMAD.WIDE.U32 R14, R12, R8, RZ ;  /* 0x000000080c0e7225 */ /* 0x002fc800078e00ff */
[C---:B------:R-:W-:Y:S01]  /*16d0*/  IMAD R11, R12.reuse, R9, R15 ;  /* 0x000000090c0b7224 */ /* 0x040fe200078e020f */
[----:B------:R-:W-:Y:S02]  /*16e0*/  IADD3 R17, P0, PT, RZ, -R14, RZ ;  /* 0x8000000eff117210 */ /* 0x000fe40007f1e0ff */
[----:B------:R-:W-:Y:S01]  /*16f0*/  MOV R15, R12 ;  /* 0x0000000c000f7202 */ /* 0x000fe20000000f00 */
[----:B------:R-:W-:Y:S02]  /*1700*/  IMAD R11, R13, R8, R11 ;  /* 0x000000080d0b7224 */ /* 0x000fe400078e020b */
[----:B------:R-:W-:-:S04]  /*1710*/  IMAD.HI.U32 R14, R12, R17, RZ ;  /* 0x000000110c0e7227 */ /* 0x000fc800078e00ff */
[----:B------:R-:W-:-:S04]  /*1720*/  IMAD.X R11, RZ, RZ, ~R11, P0 ;  /* 0x000000ffff0b7224 */ /* 0x000fc800000e0e0b */
[----:B------:R-:W-:-:S04]  /*1730*/  IMAD.WIDE.U32 R14, P0, R12, R11, R14 ;  /* 0x0000000b0c0e7225 */ /* 0x000fc8000780000e */
[C---:B------:R-:W-:Y:S02]  /*1740*/  IMAD R19, R13.reuse, R11, RZ ;  /* 0x0000000b0d137224 */ /* 0x040fe400078e02ff */
[----:B------:R-:W-:-:S04]  /*1750*/  IMAD.HI.U32 R14, P1, R13, R17, R14 ;  /* 0x000000110d0e7227 */ /* 0x000fc8000782000e */
[----:B------:R-:W-:Y:S01]  /*1760*/  IMAD.HI.U32 R7, R13, R11, RZ ;  /* 0x0000000b0d077227 */ /* 0x000fe200078e00ff */
[----:B------:R-:W-:-:S03]  /*1770*/  IADD3 R15, P2, PT, R19, R14, RZ ;  /* 0x0000000e130f7210 */ /* 0x000fc60007f5e0ff */
[----:B------:R-:W-:Y:S02]  /*1780*/  IMAD.X R7, R7, 0x1, R13, P0 ;  /* 0x0000000107077824 */ /* 0x000fe400000e060d */
[----:B------:R-:W-:-:S03]  /*1790*/  IMAD.WIDE.U32 R12, R15, R8, RZ ;  /* 0x000000080f0c7225 */ /* 0x000fc600078e00ff */
[----:B------:R-:W-:Y:S01]  /*17a0*/  IADD3.X R7, PT, PT, RZ, RZ, R7, P2, P1 ;  /* 0x000000ffff077210 */ /* 0x000fe200017e2407 */
[----:B------:R-:W-:Y:S01]  /*17b0*/  IMAD R11, R15, R9, R13 ;  /* 0x000000090f0b7224 */ /* 0x000fe200078e020d */
[----:B------:R-:W-:-:S03]  /*17c0*/  IADD3 R13, P0, PT, RZ, -R12, RZ ;  /* 0x8000000cff0d7210 */ /* 0x000fc60007f1e0ff */
[----:B------:R-:W-:Y:S02]  /*17d0*/  IMAD R11, R7, R8, R11 ;  /* 0x00000008070b7224 */ /* 0x000fe400078e020b */
[----:B------:R-:W-:-:S03]  /*17e0*/  IMAD.HI.U32 R14, R15, R13, RZ ;  /* 0x0000000d0f0e7227 */ /* 0x000fc600078e00ff */
[----:B------:R-:W-:-:S05]  /*17f0*/  IADD3.X R12, PT, PT, RZ, ~R11, RZ, P0, !PT ;  /* 0x8000000bff0c7210 */ /* 0x000fca00007fe4ff */
[----:B------:R-:W-:-:S04]  /*1800*/  IMAD.WIDE.U32 R14, P0, R15, R12, R14 ;  /* 0x0000000c0f0e7225 */ /* 0x000fc8000780000e */
[C---:B------:R-:W-:Y:S02]  /*1810*/  IMAD R16, R7.reuse, R12, RZ ;  /* 0x0000000c07107224 */ /* 0x040fe400078e02ff */
[----:B------:R-:W-:-:S04]  /*1820*/  IMAD.HI.U32 R11, P1, R7, R13, R14 ;  /* 0x0000000d070b7227 */ /* 0x000fc8000782000e */
[----:B------:R-:W-:Y:S02]  /*1830*/  HFMA2 R13, -RZ, RZ, 0, 0 ;  /* 0x00000000ff0d7431 */ /* 0x000fe400000001ff */
[----:B------:R-:W-:Y:S01]  /*1840*/  IMAD.HI.U32 R14, R7, R12, RZ ;  /* 0x0000000c070e7227 */ /* 0x000fe200078e00ff */
[----:B------:R-:W-:-:S03]  /*1850*/  IADD3 R11, P2, PT, R16, R11, RZ ;  /* 0x0000000b100b7210 */ /* 0x000fc60007f5e0ff */
[----:B------:R-:W-:Y:S02]  /*1860*/  IMAD.X R7, R14, 0x1, R7, P0 ;  /* 0x000000010e077824 */ /* 0x000fe400000e0607 */
[----:B------:R-:W-:-:S03]  /*1870*/  IMAD.HI.U32 R12, R11, R6, RZ ;  /* 0x000000060b0c7227 */ /* 0x000fc600078e00ff */
[----:B------:R-:W-:Y:S01]  /*1880*/  IADD3.X R7, PT, PT, RZ, RZ, R7, P2, P1 ;  /* 0x000000ffff077210 */ /* 0x000fe200017e2407 */
[----:B------:R-:W-:-:S04]  /*1890*/  IMAD.WIDE.U32 R12, RZ, R11, R12 ;  /* 0x0000000bff0c7225 */ /* 0x000fc800078e000c */
[----:B------:R-:W-:-:S05]  /*18a0*/  IMAD.HI.U32 R7, P0, R7, R6, R12 ;  /* 0x0000000607077227 */ /* 0x000fca000780000c */
[----:B------:R-:W-:Y:S01]  /*18b0*/  IADD3 R11, P1, PT, RZ, R7, RZ ;  /* 0x00000007ff0b7210 */ /* 0x000fe20007f3e0ff */
[----:B------:R-:W-:-:S04]  /*18c0*/  IMAD.X R7, RZ, RZ, RZ, P0 ;  /* 0x000000ffff077224 */ /* 0x000fc800000e06ff */
[----:B------:R-:W-:Y:S01]  /*18d0*/  IMAD.WIDE.U32 R12, R11, R8, RZ ;  /* 0x000000080b0c7225 */ /* 0x000fe200078e00ff */
[----:B------:R-:W-:-:S03]  /*18e0*/  IADD3.X R7, PT, PT, RZ, R7, RZ, P1, !PT ;  /* 0x00000007ff077210 */ /* 0x000fc60000ffe4ff */
[----:B------:R-:W-:Y:S01]  /*18f0*/  IMAD R13, R11, R9, R13 ;  /* 0x000000090b0d7224 */ /* 0x000fe200078e020d */
[----:B------:R-:W-:-:S03]  /*1900*/  IADD3 R15, P1, PT, -R12, R6, RZ ;  /* 0x000000060c0f7210 */ /* 0x000fc60007f3e1ff */
[-C--:B------:R-:W-:Y:S01]  /*1910*/  IMAD R13, R7, R8.reuse, R13 ;  /* 0x00000008070d7224 */ /* 0x080fe200078e020d */
[----:B------:R-:W-:-:S03]  /*1920*/  ISETP.GE.U32.AND P0, PT, R15, R8, PT ;  /* 0x000000080f00720c */ /* 0x000fc60003f06070 */
[----:B------:R-:W-:Y:S01]  /*1930*/  IMAD.X R18, RZ, RZ, ~R13, P1 ;  /* 0x000000ffff127224 */ /* 0x000fe200008e0e0d */
[----:B------:R-:W-:Y:S02]  /*1940*/  IADD3 R12, P1, PT, R11, 0x1, RZ ;  /* 0x000000010b0c7810 */ /* 0x000fe40007f3e0ff */
[----:B------:R-:W-:Y:S02]  /*1950*/  IADD3 R13, P2, PT, R15, -R8, RZ ;  /* 0x800000080f0d7210 */ /* 0x000fe40007f5e0ff */
[CC--:B------:R-:W-:Y:S01]  /*1960*/  ISETP.GE.U32.AND.EX P0, PT, R18.reuse, R9.reuse, PT, P0 ;  /* 0x000000091200720c */ /* 0x0c0fe20003f06100 */
[----:B------:R-:W-:Y:S01]  /*1970*/  IMAD.X R14, RZ, RZ, R7, P1 ;  /* 0x000000ffff0e7224 */ /* 0x000fe200008e0607 */
[----:B------:R-:W-:Y:S02]  /*1980*/  IADD3.X R16, PT, PT, R18, ~R9, RZ, P2, !PT ;  /* 0x8000000912107210 */ /* 0x000fe400017fe4ff */
[----:B------:R-:W-:Y:S02]  /*1990*/  SEL R13, R13, R15, P0 ;  /* 0x0000000f0d0d7207 */ /* 0x000fe40000000000 */
[----:B------:R-:W-:-:S02]  /*19a0*/  SEL R12, R12, R11, P0 ;  /* 0x0000000b0c0c7207 */ /* 0x000fc40000000000 */
[----:B------:R-:W-:Y:S02]  /*19b0*/  SEL R16, R16, R18, P0 ;  /* 0x0000001210107207 */ /* 0x000fe40000000000 */
[----:B------:R-:W-:Y:S02]  /*19c0*/  SEL R14, R14, R7, P0 ;  /* 0x000000070e0e7207 */ /* 0x000fe40000000000 */
[----:B------:R-:W-:Y:S02]  /*19d0*/  ISETP.GE.U32.AND P0, PT, R13, R8, PT ;  /* 0x000000080d00720c */ /* 0x000fe40003f06070 */
[----:B------:R-:W-:Y:S02]  /*19e0*/  IADD3 R7, P2, PT, R12, 0x1, RZ ;  /* 0x000000010c077810 */ /* 0x000fe40007f5e0ff */
[----:B------:R-:W-:Y:S02]  /*19f0*/  ISETP.NE.U32.AND P1, PT, R8, RZ, PT ;  /* 0x000000ff0800720c */ /* 0x000fe40003f25070 */
[----:B------:R-:W-:-:S02]  /*1a00*/  ISETP.GE.U32.AND.EX P0, PT, R16, R9, PT, P0 ;  /* 0x000000091000720c */ /* 0x000fc40003f06100 */
[-C--:B------:R-:W-:Y:S02]  /*1a10*/  IADD3.X R11, PT, PT, RZ, R14.reuse, RZ, P2, !PT ;  /* 0x0000000eff0b7210 */ /* 0x080fe400017fe4ff */
[----:B------:R-:W-:Y:S02]  /*1a20*/  ISETP.NE.AND.EX P1, PT, R9, RZ, PT, P1 ;  /* 0x000000ff0900720c */ /* 0x000fe40003f25310 */
[----:B------:R-:W-:Y:S01]  /*1a30*/  SEL R9, R11, R14, P0 ;  /* 0x0000000e0b097207 */ /* 0x000fe20000000000 */
[----:B------:R-:W-:Y:S01]  /*1a40*/  IMAD.MOV.U32 R11, RZ, RZ, 0x0 ;  /* 0x00000000ff0b7424 */ /* 0x000fe200078e00ff */
[----:B------:R-:W-:Y:S02]  /*1a50*/  SEL R8, R7, R12, P0 ;  /* 0x0000000c07087207 */ /* 0x000fe40000000000 */
[----:B------:R-:W-:Y:S02]  /*1a60*/  SEL R9, R9, 0xffffffff, P1 ;  /* 0xffffffff09097807 */ /* 0x000fe40000800000 */
[----:B------:R-:W-:Y:S01]  /*1a70*/  SEL R8, R8, 0xffffffff, P1 ;  /* 0xffffffff08087807 */ /* 0x000fe20000800000 */
[----:B------:R-:W-:Y:S06]  /*1a80*/  RET.REL.NODEC R10 `(_ZN18transformer_engine15flash_attention18prepare_kernel_bwdI13__nv_bfloat16EEvPKT_S5_S5_PS3_mmmm) ;  /* 0xffffffe40a5c7950 */ /* 0x000fec0003c3ffff */
        .weak           $__internal_1_$__cuda_sm20_rem_u64
        .type           $__internal_1_$__cuda_sm20_rem_u64,@function
        .size           $__internal_1_$__cuda_sm20_rem_u64,(.L_x_45 - $__internal_1_$__cuda_sm20_rem_u64)
$__internal_1_$__cuda_sm20_rem_u64:
        /* <DEDUP_REMOVED lines=46> */
[----:B------:R-:W-:-:S04]  /*1d70*/  IADD3 R13, P1, PT, R15, -R10, RZ ;  /* 0x8000000a0f0d7210 */ /* 0x000fc80007f3e0ff */
[CC--:B------:R-:W-:Y:S02]  /*1d80*/  ISETP.GE.U32.AND.EX P0, PT, R6.reuse, R11.reuse, PT, P0 ;  /* 0x0000000b0600720c */ /* 0x0c0fe40003f06100 */
[----:B------:R-:W-:Y:S02]  /*1d90*/  IADD3.X R14, PT, PT, R6, ~R11, RZ, P1, !PT ;  /* 0x8000000b060e7210 */ /* 0x000fe40000ffe4ff */
[----:B------:R-:W-:Y:S02]  /*1da0*/  SEL R13, R13, R15, P0 ;  /* 0x0000000f0d0d7207 */ /* 0x000fe40000000000 */
[----:B------:R-:W-:Y:S02]  /*1db0*/  SEL R14, R14, R6, P0 ;  /* 0x000000060e0e7207 */ /* 0x000fe40000000000 */
[CC--:B------:R-:W-:Y:S02]  /*1dc0*/  ISETP.GE.U32.AND P0, PT, R13.reuse, R10.reuse, PT ;  /* 0x0000000a0d00720c */ /* 0x0c0fe40003f06070 */
[----:B------:R-:W-:-:S02]  /*1dd0*/  IADD3 R6, P2, PT, R13, -R10, RZ ;  /* 0x8000000a0d067210 */ /* 0x000fc40007f5e0ff */
[----:B------:R-:W-:Y:S02]  /*1de0*/  ISETP.GE.U32.AND.EX P0, PT, R14, R11, PT, P0 ;  /* 0x0000000b0e00720c */ /* 0x000fe40003f06100 */
[----:B------:R-:W-:Y:S01]  /*1df0*/  ISETP.NE.U32.AND P1, PT, R10, RZ, PT ;  /* 0x000000ff0a00720c */ /* 0x000fe20003f25070 */
[----:B------:R-:W-:Y:S01]  /*1e00*/  IMAD.X R7, R14, 0x1, ~R11, P2 ;  /* 0x000000010e077824 */ /* 0x000fe200010e0e0b */
[----:B------:R-:W-:Y:S02]  /*1e10*/  SEL R6, R6, R13, P0 ;  /* 0x0000000d06067207 */ /* 0x000fe40000000000 */
[----:B------:R-:W-:Y:S02]  /*1e20*/  MOV R13, 0x0 ;  /* 0x00000000000d7802 */ /* 0x000fe40000000f00 */
[----:B------:R-:W-:Y:S02]  /*1e30*/  ISETP.NE.AND.EX P1, PT, R11, RZ, PT, P1 ;  /* 0x000000ff0b00720c */ /* 0x000fe40003f25310 */
[----:B------:R-:W-:-:S02]  /*1e40*/  SEL R7, R7, R14, P0 ;  /* 0x0000000e07077207 */ /* 0x000fc40000000000 */
[----:B------:R-:W-:Y:S02]  /*1e50*/  SEL R6, R6, 0xffffffff, P1 ;  /* 0xffffffff06067807 */ /* 0x000fe40000800000 */
[----:B------:R-:W-:Y:S01]  /*1e60*/  SEL R7, R7, 0xffffffff, P1 ;  /* 0xffffffff07077807 */ /* 0x000fe20000800000 */
[----:B------:R-:W-:Y:S06]  /*1e70*/  RET.REL.NODEC R12 `(_ZN18transformer_engine15flash_attention18prepare_kernel_bwdI13__nv_bfloat16EEvPKT_S5_S5_PS3_mmmm) ;  /* 0xffffffe00c607950 */ /* 0x000fec0003c3ffff */
.L_x_10:
[----:B------:R-:W-:-:S00]  /*1e80*/  BRA `(.L_x_10) ;  /* 0xfffffffc00fc7947 */ /* 0x000fc0000383ffff */
[----:B------:R-:W-:-:S00]  /*1e90*/  NOP ;  /* 0x0000000000007918 */ /* 0x000fc00000000000 */
        /* <DEDUP_REMOVED lines=14> */
.L_x_45:


//--------------------- .text._ZN18transformer_engine15flash_attention18prepare_kernel_bwdI6__halfEEvPKT_S5_S5_PS3_mmmm --------------------------
	.section	.text._ZN18transformer_engine15flash_attention18prepare_kernel_bwdI6__halfEEvPKT_S5_S5_PS3_mmmm,"ax",@progbits
	.align	128
        .global         _ZN18transformer_engine15flash_attention18prepare_kernel_bwdI6__halfEEvPKT_S5_S5_PS3_mmmm
        .type           _ZN18transformer_engine15flash_attention18prepare_kernel_bwdI6__halfEEvPKT_S5_S5_PS3_mmmm,@function
        .size           _ZN18transformer_engine15flash_attention18prepare_kernel_bwdI6__halfEEvPKT_S5_S5_PS3_mmmm,(.L_x_47 - _ZN18transformer_engine15flash_attention18prepare_kernel_bwdI6__halfEEvPKT_S5_S5_PS3_mmmm)
        .other          _ZN18transformer_engine15flash_attention18prepare_kernel_bwdI6__halfEEvPKT_S5_S5_PS3_mmmm,@"STO_CUDA_ENTRY STV_DEFAULT"
_ZN18transformer_engine15flash_attention18prepare_kernel_bwdI6__halfEEvPKT_S5_S5_PS3_mmmm:
.text._ZN18transformer_engine15flash_attention18prepare_kernel_bwdI6__halfEEvPKT_S5_S5_PS3_mmmm:
        /* <DEDUP_REMOVED lines=50> */
.L_x_11:
[----:B------:R-:W-:-:S07]  /*0320*/  MOV R10, 0x340 ;  /* 0x00000340000a7802 */ /* 0x000fce0000000f00 */
[----:B-1----:R-:W-:Y:S05]  /*0330*/  CALL.REL.NOINC `($__internal_2_$__cuda_sm20_div_u64) ;  /* 0x0000001000c87944 */ /* 0x002fea0003c00000 */
.L_x_12:
        /* <DEDUP_REMOVED lines=27> */
.L_x_13:
[----:B------:R-:W-:-:S07]  /*04f0*/  MOV R12, 0x510 ;  /* 0x00000510000c7802 */ /* 0x000fce0000000f00 */
[----:B------:R-:W-:Y:S05]  /*0500*/  CALL.REL.NOINC `($__internal_3_$__cuda_sm20_rem_u64) ;  /* 0x0000001400607944 */ /* 0x000fea0003c00000 */
.L_x_14:
        /* <DEDUP_REMOVED lines=41> */
.L_x_18:
        /* <DEDUP_REMOVED lines=109> */
.L_x_17:
        /* <DEDUP_REMOVED lines=62> */
.L_x_19:
[----:B------:R-:W-:-:S04]  /*1250*/  UISETP.NE.U32.AND UP1, UPT, UR6, URZ, UPT ;  /* 0x000000ff0600728c */ /* 0x000fc8000bf25070 */
[----:B------:R-:W-:-:S09]  /*1260*/  UISETP.NE.OR.EX UP0, UPT, UR10, URZ, UP0, UP1 ;  /* 0x000000ff0a00728c */ /* 0x000fd20008705710 */
[----:B------:R-:W-:Y:S05]  /*1270*/  BRA.U !UP0, `(.L_x_15) ;  /* 0x0000000108887547 */ /* 0x000fea000b800000 */
.L_x_16:
        /* <DEDUP_REMOVED lines=34> */
.L_x_15:
[----:B------:R-:W-:-:S04]  /*14a0*/  ISETP.NE.U32.AND P0, PT, RZ, UR11, PT ;  /* 0x0000000bff007c0c */ /* 0x000fc8000bf05070 */
[----:B------:R-:W-:-:S13]  /*14b0*/  ISETP.NE.AND.EX P0, PT, RZ, UR5, PT, P0 ;  /* 0x00000005ff007c0c */ /* 0x000fda000bf05300 */
[----:B-12---:R-:W-:Y:S05]  /*14c0*/  @!P0 EXIT ;  /* 0x000000000000894d */ /* 0x006fea0003800000 */
[----:B---34-:R-:W-:Y:S01]  /*14d0*/  SHF.L.U32 R19, R11, 0x7, RZ ;  /* 0x000000070b137819 */ /* 0x018fe200000006ff */
[----:B------:R-:W0:Y:S01]  /*14e0*/  LDCU.64 UR6, c[0x0][0x3b8] ;  /* 0x00007700ff0677ac */ /* 0x000e220008000a00 */
[----:B------:R-:W1:Y:S05]  /*14f0*/  LDCU.64 UR14, c[0x0][0x398] ;  /* 0x00007300ff0e77ac */ /* 0x000e6a0008000a00 */
.L_x_20:
        /* <DEDUP_REMOVED lines=22> */
        .weak           $__internal_2_$__cuda_sm20_div_u64
        .type           $__internal_2_$__cuda_sm20_div_u64,@function
        .size           $__internal_2_$__cuda_sm20_div_u64,($__internal_3_$__cuda_sm20_rem_u64 - $__internal_2_$__cuda_sm20_div_u64)
$__internal_2_$__cuda_sm20_div_u64:
        /* <DEDUP_REMOVED lines=66> */
[----:B------:R-:W-:Y:S06]  /*1a80*/  RET.REL.NODEC R10 `(_ZN18transformer_engine15flash_attention18prepare_kernel_bwdI6__halfEEvPKT_S5_S5_PS3_mmmm) ;  /* 0xffffffe40a5c7950 */ /* 0x000fec0003c3ffff */
        .weak           $__internal_3_$__cuda_sm20_rem_u64
        .type           $__internal_3_$__cuda_sm20_rem_u64,@function
        .size           $__internal_3_$__cuda_sm20_rem_u64,(.L_x_47 - $__internal_3_$__cuda_sm20_rem_u64)
$__internal_3_$__cuda_sm20_rem_u64:
        /* <DEDUP_REMOVED lines=62> */
[----:B------:R-:W-:Y:S06]  /*1e70*/  RET.REL.NODEC R12 `(_ZN18transformer_engine15flash_attention18prepare_kernel_bwdI6__halfEEvPKT_S5_S5_PS3_mmmm) ;  /* 0xffffffe00c607950 */ /* 0x000fec0003c3ffff */
.L_x_21:
        /* <DEDUP_REMOVED lines=16> */
.L_x_47:


//--------------------- .text._ZN18transformer_engine15flash_attention18prepare_kernel_fwdI13__nv_bfloat16EEvPKT_PS3_mmmm --------------------------
	.section	.text._ZN18transformer_engine15flash_attention18prepare_kernel_fwdI13__nv_bfloat16EEvPKT_PS3_mmmm,"ax",@progbits
	.align	128
        .global         _ZN18transformer_engine15flash_attention18prepare_kernel_fwdI13__nv_bfloat16EEvPKT_PS3_mmmm
        .type           _ZN18transformer_engine15flash_attention18prepare_kernel_fwdI13__nv_bfloat16EEvPKT_PS3_mmmm,@function
        .size           _ZN18transformer_engine15flash_attention18prepare_kernel_fwdI13__nv_bfloat16EEvPKT_PS3_mmmm,(.L_x_49 - _ZN18transformer_engine15flash_attention18prepare_kernel_fwdI13__nv_bfloat16EEvPKT_PS3_mmmm)
        .other          _ZN18transformer_engine15flash_attention18prepare_kernel_fwdI13__nv_bfloat16EEvPKT_PS3_mmmm,@"STO_CUDA_ENTRY STV_DEFAULT"
_ZN18transformer_engine15flash_attention18prepare_kernel_fwdI13__nv_bfloat16EEvPKT_PS3_mmmm:
.text._ZN18transformer_engine15flash_attention18prepare_kernel_fwdI13__nv_bfloat16EEvPKT_PS3_mmmm:
[----:B------:R-:W-:Y:S01]  /*0000*/  LDC R1, c[0x0][0x37c] ;  /* 0x0000df00ff017b82 */ /* 0x000fe20000000800 */
[----:B------:R-:W0:Y:S01]  /*0010*/  S2R R2, SR_CTAID.X ;  /* 0x0000000000027919 */ /* 0x000e220000002500 */
[----:B------:R-:W1:Y:S01]  /*0020*/  LDCU UR5, c[0x0][0x394] ;  /* 0x00007280ff0577ac */ /* 0x000e620008000800 */
[----:B------:R-:W0:Y:S01]  /*0030*/  S2R R3, SR_TID.X ;  /* 0x0000000000037919 */ /* 0x000e220000002100 */
[----:B------:R-:W0:Y:S01]  /*0040*/  LDCU UR4, c[0x0][0x360] ;  /* 0x00006c00ff0477ac */ /* 0x000e220008000800 */
[----:B------:R-:W2:Y:S01]  /*0050*/  LDCU.64 UR8, c[0x0][0x358] ;  /* 0x00006b00ff0877ac */ /* 0x000ea20008000a00 */
[----:B-1----:R-:W-:Y:S01]  /*0060*/  UISETP.NE.AND.EX UP0, UPT, UR5, URZ, UPT, !UPT ;  /* 0x000000ff0500728c */ /* 0x002fe2000bf053f0 */
[----:B0-----:R-:W-:Y:S02]  /*0070*/  IMAD R2, R2, UR4, R3 ;  /* 0x0000000402027c24 */ /* 0x001fe4000f8e0203 */
[----:B------:R-:W-:-:S03]  /*0080*/  IMAD.SHL.U32 R0, R3, 0x4, RZ ;  /* 0x0000000403007824 */ /* 0x000fc600078e00ff */
[----:B------:R-:W-:Y:S02]  /*0090*/  SHF.R.U32.HI R2, RZ, 0x5, R2 ;  /* 0x00000005ff027819 */ /* 0x000fe40000011602 */
[----:B------:R-:W-:Y:S01]  /*00a0*/  LOP3.LUT R0, R0, 0x7c, RZ, 0xc0, !PT ;  /* 0x0000007c00007812 */ /* 0x000fe200078ec0ff */
[----:B--2---:R-:W-:Y:S06]  /*00b0*/  BRA.U UP0, `(.L_x_22) ;  /* 0x0000000100547547 */ /* 0x004fec000b800000 */
[----:B------:R-:W0:Y:S02]  /*00c0*/  LDCU UR4, c[0x0][0x390] ;  /* 0x00007200ff0477ac */ /* 0x000e240008000800 */
[----:B0-----:R-:W0:Y:S01]  /*00d0*/  I2F.U32.RP R3, UR4 ;  /* 0x0000000400037d06 */ /* 0x001e220008209000 */
[----:B------:R-:W-:-:S07]  /*00e0*/  ISETP.NE.U32.AND P2, PT, RZ, UR4, PT ;  /* 0x00000004ff007c0c */ /* 0x000fce000bf45070 */
[----:B0-----:R-:W0:Y:S02]  /*00f0*/  MUFU.RCP R3, R3 ;  /* 0x0000000300037308 */ /* 0x001e240000001000 */
[----:B0-----:R-:W-:-:S06]  /*0100*/  VIADD R4, R3, 0xffffffe ;  /* 0x0ffffffe03047836 */ /* 0x001fcc0000000000 */
[----:B------:R0:W1:Y:S02]  /*0110*/  F2I.FTZ.U32.TRUNC.NTZ R5, R4 ;  /* 0x0000000400057305 */ /* 0x000064000021f000 */
[----:B0-----:R-:W-:Y:S02]  /*0120*/  HFMA2 R4, -RZ, RZ, 0, 0 ;  /* 0x00000000ff047431 */ /* 0x001fe400000001ff */
[----:B-1----:R-:W-:-:S04]  /*0130*/  IMAD.MOV R7, RZ, RZ, -R5 ;  /* 0x000000ffff077224 */ /* 0x002fc800078e0a05 */
[----:B------:R-:W-:-:S04]  /*0140*/  IMAD R7, R7, UR4, RZ ;  /* 0x0000000407077c24 */ /* 0x000fc8000f8e02ff */
[----:B------:R-:W-:-:S06]  /*0150*/  IMAD.HI.U32 R5, R5, R7, R4 ;  /* 0x0000000705057227 */ /* 0x000fcc00078e0004 */
[----:B------:R-:W-:-:S04]  /*0160*/  IMAD.HI.U32 R4, R5, R2, RZ ;  /* 0x0000000205047227 */ /* 0x000fc800078e00ff */
[----:B------:R-:W-:-:S04]  /*0170*/  IMAD.MOV R5, RZ, RZ, -R4 ;  /* 0x000000ffff057224 */ /* 0x000fc800078e0a04 */
[----:B------:R-:W-:-:S05]  /*0180*/  IMAD R5, R5, UR4, R2 ;  /* 0x0000000405057c24 */ /* 0x000fca000f8e0202 */
[----:B------:R-:W-:-:S13]  /*0190*/  ISETP.GE.U32.AND P0, PT, R5, UR4, PT ;  /* 0x0000000405007c0c */ /* 0x000fda000bf06070 */
[----:B------:R-:W-:Y:S02]  /*01a0*/  @P0 VIADD R5, R5, -UR4 ;  /* 0x8000000405050c36 */ /* 0x000fe40008000000 */
[----:B------:R-:W-:-:S03]  /*01b0*/  @P0 VIADD R4, R4, 0x1 ;  /* 0x0000000104040836 */ /* 0x000fc60000000000 */
[----:B------:R-:W-:Y:S01]  /*01c0*/  ISETP.GE.U32.AND P1, PT, R5, UR4, PT ;  /* 0x0000000405007c0c */ /* 0x000fe2000bf26070 */
[----:B------:R-:W-:-:S12]  /*01d0*/  IMAD.MOV.U32 R5, RZ, RZ, RZ ;  /* 0x000000ffff057224 */ /* 0x000fd800078e00ff */
[----:B------:R-:W-:Y:S02]  /*01e0*/  @P1 IADD3 R4, PT, PT, R4, 0x1, RZ ;  /* 0x0000000104041810 */ /* 0x000fe40007ffe0ff */
[----:B------:R-:W-:Y:S01]  /*01f0*/  @!P2 LOP3.LUT R4, RZ, UR4, RZ, 0x33, !PT ;  /* 0x00000004ff04ac12 */ /* 0x000fe2000f8e33ff */
[----:B------:R-:W-:Y:S06]  /*0200*/  BRA `(.L_x_23) ;  /* 0x0000000000087947 */ /* 0x000fec0003800000 */
.L_x_22:
[----:B------:R-:W-:-:S07]  /*0210*/  MOV R6, 0x230 ;  /* 0x0000023000067802 */ /* 0x000fce0000000f00 */
[----:B------:R-:W-:Y:S05]  /*0220*/  CALL.REL.NOINC `($__internal_4_$__cuda_sm20_div_u64) ;  /* 0x0000001800187944 */ /* 0x000fea0003c00000 */
.L_x_23:
[----:B------:R-:W0:Y:S02]  /*0230*/  LDCU.64 UR4, c[0x0][0x398] ;  /* 0x00007300ff0477ac */ /* 0x000e240008000a00 */
[----:B0-----:R-:W-:-:S04]  /*0240*/  ISETP.GE.U32.AND P0, PT, R4, UR4, PT ;  /* 0x0000000404007c0c */ /* 0x001fc8000bf06070 */
[----:B------:R-:W-:-:S13]  /*0250*/  ISETP.GE.U32.AND.EX P0, PT, R5, UR5, PT, P0 ;  /* 0x0000000505007c0c */ /* 0x000fda000bf06100 */
[----:B------:R-:W-:Y:S05]  /*0260*/  @P0 EXIT ;  /* 0x000000000000094d */ /* 0x000fea0003800000 */
[----:B------:R-:W0:Y:S02]  /*0270*/  LDCU UR4, c[0x0][0x394] ;  /* 0x00007280ff0477ac */ /* 0x000e240008000800 */
[----:B0-----:R-:W-:-:S09]  /*0280*/  UISETP.NE.AND.EX UP0, UPT, UR4, URZ, UPT, !UPT ;  /* 0x000000ff0400728c */ /* 0x001fd2000bf053f0 */
[----:B------:R-:W-:Y:S05]  /*0290*/  BRA.U UP0, `(.L_x_24) ;  /* 0x0000000100547547 */ /* 0x000fea000b800000 */
[----:B------:R-:W0:Y:S02]  /*02a0*/  LDCU UR4, c[0x0][0x390] ;  /* 0x00007200ff0477ac */ /* 0x000e240008000800 */
[----:B0-----:R-:W0:Y:S01]  /*02b0*/  I2F.U32.RP R3, UR4 ;  /* 0x0000000400037d06 */ /* 0x001e220008209000 */
[----:B------:R-:W-:-:S07]  /*02c0*/  ISETP.NE.U32.AND P1, PT, RZ, UR4, PT ;  /* 0x00000004ff007c0c */ /* 0x000fce000bf25070 */
[----:B0-----:R-:W0:Y:S02]  /*02d0*/  MUFU.RCP R3, R3 ;  /* 0x0000000300037308 */ /* 0x001e240000001000 */
[----:B0-----:R-:W-:-:S06]  /*02e0*/  VIADD R6, R3, 0xffffffe ;  /* 0x0ffffffe03067836 */ /* 0x001fcc0000000000 */
[----:B------:R0:W1:Y:S02]  /*02f0*/  F2I.FTZ.U32.TRUNC.NTZ R7, R6 ;  /* 0x0000000600077305 */ /* 0x000064000021f000 */
[----:B0-----:R-:W-:Y:S01]  /*0300*/  MOV R6, RZ ;  /* 0x000000ff00067202 */ /* 0x001fe20000000f00 */
[----:B-1----:R-:W-:-:S04]  /*0310*/  IMAD.MOV R9, RZ, RZ, -R7 ;  /* 0x000000ffff097224 */ /* 0x002fc800078e0a07 */
[----:B------:R-:W-:-:S04]  /*0320*/  IMAD R9, R9, UR4, RZ ;  /* 0x0000000409097c24 */ /* 0x000fc8000f8e02ff */
[----:B------:R-:W-:-:S04]  /*0330*/  IMAD.HI.U32 R9, R7, R9, R6 ;  /* 0x0000000907097227 */ /* 0x000fc800078e0006 */
[----:B------:R-:W-:Y:S02]  /*0340*/  IMAD.MOV.U32 R7, RZ, RZ, RZ ;  /* 0x000000ffff077224 */ /* 0x000fe400078e00ff */
[----:B------:R-:W-:-:S04]  /*0350*/  IMAD.HI.U32 R9, R9, R2, RZ ;  /* 0x0000000209097227 */ /* 0x000fc800078e00ff */
[----:B------:R-:W-:-:S04]  /*0360*/  IMAD.MOV R9, RZ, RZ, -R9 ;  /* 0x000000ffff097224 */ /* 0x000fc800078e0a09 */
[----:B------:R-:W-:-:S05]  /*0370*/  IMAD R9, R9, UR4, R2 ;  /* 0x0000000409097c24 */ /* 0x000fca000f8e0202 */
[----:B------:R-:W-:-:S13]  /*0380*/  ISETP.GE.U32.AND P0, PT, R9, UR4, PT ;  /* 0x0000000409007c0c */ /* 0x000fda000bf06070 */
[----:B------:R-:W-:-:S05]  /*0390*/  @P0 VIADD R9, R9, -UR4 ;  /* 0x8000000409090c36 */ /* 0x000fca0008000000 */
[----:B------:R-:W-:-:S13]  /*03a0*/  ISETP.GE.U32.AND P0, PT, R9, UR4, PT ;  /* 0x0000000409007c0c */ /* 0x000fda000bf06070 */
[----:B------:R-:W-:Y:S01]  /*03b0*/  @P0 VIADD R9, R9, -UR4 ;  /* 0x8000000409090c36 */ /* 0x000fe20008000000 */
[----:B------:R-:W-:-:S04]  /*03c0*/  @!P1 LOP3.LUT R9, RZ, UR4, RZ, 0x33, !PT ;  /* 0x00000004ff099c12 */ /* 0x000fc8000f8e33ff */
[----:B------:R-:W-:Y:S01]  /*03d0*/  MOV R6, R9 ;  /* 0x0000000900067202 */ /* 0x000fe20000000f00 */
[----:B------:R-:W-:Y:S06]  /*03e0*/  BRA `(.L_x_25) ;  /* 0x0000000000087947 */ /* 0x000fec0003800000 */
.L_x_24:
[----:B------:R-:W-:-:S07]  /*03f0*/  MOV R8, 0x410 ;  /* 0x0000041000087802 */ /* 0x000fce0000000f00 */
[----:B------:R-:W-:Y:S05]  /*0400*/  CALL.REL.NOINC `($__internal_5_$__cuda_sm20_rem_u64) ;  /* 0x0000001800ac7944 */ /* 0x000fea0003c00000 */
.L_x_25:
[----:B------:R-:W0:Y:S02]  /*0410*/  LDCU.64 UR6, c[0x0][0x3a0] ;  /* 0x00007400ff0677ac */ /* 0x000e240008000a00 */
[----:B0-----:R-:W-:-:S04]  /*0420*/  ISETP.NE.U32.AND P0, PT, RZ, UR6, PT ;  /* 0x00000006ff007c0c */ /* 0x001fc8000bf05070 */
[----:B------:R-:W-:-:S13]  /*0430*/  ISETP.NE.AND.EX P0, PT, RZ, UR7, PT, P0 ;  /* 0x00000007ff007c0c */ /* 0x000fda000bf05300 */
[----:B------:R-:W-:Y:S05]  /*0440*/  @!P0 EXIT ;  /* 0x000000000000894d */ /* 0x000fea0003800000 */
[----:B------:R-:W0:Y:S01]  /*0450*/  S2UR UR5, SR_CTAID.Y ;  /* 0x00000000000579c3 */ /* 0x000e220000002600 */
[----:B------:R-:W1:Y:S01]  /*0460*/  LDCU.64 UR14, c[0x0][0x3a8] ;  /* 0x00007500ff0e77ac */ /* 0x000e620008000a00 */
[----:B------:R-:W-:Y:S02]  /*0470*/  UISETP.GE.U32.AND UP0, UPT, UR6, 0x4, UPT ;  /* 0x000000040600788c */ /* 0x000fe4000bf06070 */
[----:B------:R-:W-:-:S04]  /*0480*/  ULOP3.LUT UR10, UR6, 0x3, URZ, 0xc0, !UPT ;  /* 0x00000003060a7892 */ /* 0x000fc8000f8ec0ff */
[----:B------:R-:W0:Y:S01]  /*0490*/  LDC.64 R8, c[0x0][0x390] ;  /* 0x0000e400ff087b82 */ /* 0x000e220000000a00 */
[----:B------:R-:W-:-:S07]  /*04a0*/  UISETP.GE.U32.AND.EX UP0, UPT, UR7, URZ, UPT, UP0 ;  /* 0x000000ff0700728c */ /* 0x000fce000bf06100 */
[----:B------:R-:W2:Y:S01]  /*04b0*/  LDC.64 R10, c[0x0][0x398] ;  /* 0x0000e600ff0a7b82 */ /* 0x000ea20000000a00 */
[----:B-1----:R-:W-:Y:S02]  /*04c0*/  UIMAD UR4, UR15, UR6, URZ ;  /* 0x000000060f0472a4 */ /* 0x002fe4000f8e02ff */
[----:B------:R-:W-:Y:S02]  /*04d0*/  UIMAD.WIDE.U32 UR12, UR14, UR6, URZ ;  /* 0x000000060e0c72a5 */ /* 0x000fe4000f8e00ff */
[----:B------:R-:W-:-:S04]  /*04e0*/  UIMAD UR4, UR7, UR14, UR4 ;  /* 0x0000000e070472a4 */ /* 0x000fc8000f8e0204 */
[----:B------:R-:W-:Y:S01]  /*04f0*/  UIADD3 UR4, UPT, UPT, UR13, UR4, URZ ;  /* 0x000000040d047290 */ /* 0x000fe2000fffe0ff */
[----:B0-----:R-:W-:-:S04]  /*0500*/  IMAD.WIDE.U32 R6, R8, UR5, R6 ;  /* 0x0000000508067c25 */ /* 0x001fc8000f8e0006 */
[----:B------:R-:W-:Y:S02]  /*0510*/  IMAD R3, R9, UR5, R7 ;  /* 0x0000000509037c24 */ /* 0x000fe4000f8e0207 */
[----:B------:R-:W-:Y:S02]  /*0520*/  HFMA2 R7, -RZ, RZ, 0, 0 ;  /* 0x00000000ff077431 */ /* 0x000fe400000001ff */
[----:B------:R-:W-:Y:S02]  /*0530*/  IMAD.MOV.U32 R9, RZ, RZ, RZ ;  /* 0x000000ffff097224 */ /* 0x000fe400078e00ff */
[-C--:B--2---:R-:W-:Y:S02]  /*0540*/  IMAD R3, R3, R10.reuse, RZ ;  /* 0x0000000a03037224 */ /* 0x084fe400078e02ff */
[----:B------:R-:W-:-:S04]  /*0550*/  IMAD.WIDE.U32 R4, R6, R10, R4 ;  /* 0x0000000a06047225 */ /* 0x000fc800078e0004 */
[----:B------:R-:W-:Y:S02]  /*0560*/  IMAD R3, R6, R11, R3 ;  /* 0x0000000b06037224 */ /* 0x000fe400078e0203 */
[----:B------:R-:W-:Y:S01]  /*0570*/  IMAD R8, R4, UR4, RZ ;  /* 0x0000000404087c24 */ /* 0x000fe2000f8e02ff */
[----:B------:R-:W-:Y:S01]  /*0580*/  UMOV UR4, URZ ;  /* 0x000000ff00047c82 */ /* 0x000fe20008000000 */
[----:B------:R-:W-:Y:S02]  /*0590*/  IMAD.IADD R3, R5, 0x1, R3 ;  /* 0x0000000105037824 */ /* 0x000fe400078e0203 */
[----:B------:R-:W-:Y:S02]  /*05a0*/  IMAD.U32 R6, RZ, RZ, UR5 ;  /* 0x00000005ff067e24 */ /* 0x000fe4000f8e00ff */
[----:B------:R-:W-:Y:S02]  /*05b0*/  IMAD R11, R2, 0x3, RZ ;  /* 0x00000003020b7824 */ /* 0x000fe400078e02ff */
[----:B------:R-:W-:-:S02]  /*05c0*/  IMAD R13, R3, UR12, R8 ;  /* 0x0000000c030d7c24 */ /* 0x000fc4000f8e0208 */
[----:B------:R-:W-:-:S04]  /*05d0*/  IMAD.WIDE.U32 R2, R11, UR6, R6 ;  /* 0x000000060b027c25 */ /* 0x000fc8000f8e0006 */
[----:B------:R-:W-:-:S04]  /*05e0*/  IMAD.WIDE.U32 R4, R4, UR12, RZ ;  /* 0x0000000c04047c25 */ /* 0x000fc8000f8e00ff */
[----:B------:R-:W-:Y:S02]  /*05f0*/  IMAD R7, R11, UR7, R3 ;  /* 0x000000070b077c24 */ /* 0x000fe4000f8e0203 */
[----:B------:R-:W-:Y:S01]  /*0600*/  IMAD.IADD R8, R5, 0x1, R13 ;  /* 0x0000000105087824 */ /* 0x000fe200078e020d */
[----:B------:R-:W-:Y:S06]  /*0610*/  BRA.U !UP0, `(.L_x_26) ;  /* 0x0000001108ac7547 */ /* 0x000fec000b800000 */
[----:B------:R-:W-:Y:S01]  /*0620*/  ULOP3.LUT UR5, UR6, 0xfffffffc, URZ, 0xc0, !UPT ;  /* 0xfffffffc06057892 */ /* 0x000fe2000f8ec0ff */
[C---:B------:R-:W-:Y:S01]  /*0630*/  LOP3.LUT R10, R0.reuse, 0x300, RZ, 0xfc, !PT ;  /* 0x00000300000a7812 */ /* 0x040fe200078efcff */
[----:B------:R-:W-:Y:S01]  /*0640*/  IMAD.MOV.U32 R9, RZ, RZ, RZ ;  /* 0x000000ffff097224 */ /* 0x000fe200078e00ff */
[----:B------:R-:W-:Y:S01]  /*0650*/  LOP3.LUT R6, R0, 0x100, RZ, 0xfc, !PT ;  /* 0x0000010000067812 */ /* 0x000fe200078efcff */
[----:B------:R-:W-:Y:S01]  /*0660*/  UISETP.GT.U32.AND UP0, UPT, UR5, URZ, UPT ;  /* 0x000000ff0500728c */ /* 0x000fe2000bf04070 */
[----:B------:R-:W0:Y:S03]  /*0670*/  LDCU UR6, c[0x0][0x3a4] ;  /* 0x00007480ff0677ac */ /* 0x000e260008000800 */
[----:B------:R-:W-:Y:S01]  /*0680*/  UISETP.GT.AND.EX UP0, UPT, UR7, URZ, UPT, UP0 ;  /* 0x000000ff0700728c */ /* 0x000fe2000bf04300 */
[----:B------:R-:W1:Y:S08]  /*0690*/  LDCU.128 UR20, c[0x0][0x380] ;  /* 0x00007000ff1477ac */ /* 0x000e700008000c00 */
[----:B------:R-:W-:Y:S05]  /*06a0*/  BRA.U !UP0, `(.L_x_27) ;  /* 0x0000000d08d07547 */ /* 0x000fea000b800000 */
[----:B------:R-:W-:Y:S02]  /*06b0*/  UISETP.GT.U32.AND UP1, UPT, UR5, 0xc, UPT ;  /* 0x0000000c0500788c */ /* 0x000fe4000bf24070 */
[----:B------:R-:W-:Y:S02]  /*06c0*/  UPLOP3.LUT UP0, UPT, UPT, UPT, UPT, 0x80, 0x8 ;  /* 0x000000000008789c */ /* 0x000fe40003f0f070 */
[----:B0-----:R-:W-:-:S09]  /*06d0*/  UISETP.GT.AND.EX UP1, UPT, UR6, URZ, UPT, UP1 ;  /* 0x000000ff0600728c */ /* 0x001fd2000bf24310 */
[----:B------:R-:W-:Y:S05]  /*06e0*/  BRA.U !UP1, `(.L_x_28) ;  /* 0x00000009096c7547 */ /* 0x000fea000b800000 */
[----:B------:R-:W0:Y:S01]  /*06f0*/  LDCU.128 UR16, c[0x0][0x380] ;  /* 0x00007000ff1077ac */ /* 0x000e220008000c00 */
[----:B------:R-:W-:-:S11]  /*0700*/  UPLOP3.LUT UP0, UPT, UPT, UPT, UPT, 0x40, 0x4 ;  /* 0x000000000004789c */ /* 0x000fd60003f0e870 */
.L_x_29:
[----:B--2---:R-:W-:Y:S01]  /*0710*/  IADD3 R12, PT, PT, R10, -0x300, RZ ;  /* 0xfffffd000a0c7810 */ /* 0x004fe20007ffe0ff */
[----:B------:R-:W-:Y:S02]  /*0720*/  IMAD R11, R7, UR14, RZ ;  /* 0x0000000e070b7c24 */ /* 0x000fe4000f8e02ff */
[----:B------:R-:W-:Y:S02]  /*0730*/  IMAD.MOV.U32 R13, RZ, RZ, RZ ;  /* 0x000000ffff0d7224 */ /* 0x000fe400078e00ff */
[C---:B------:R-:W-:Y:S02]  /*0740*/  IMAD R11, R2.reuse, UR15, R11 ;  /* 0x0000000f020b7c24 */ /* 0x040fe4000f8e020b */
[----:B------:R-:W-:-:S04]  /*0750*/  IMAD.WIDE.U32 R12, R2, UR14, R12 ;  /* 0x0000000e020c7c25 */ /* 0x000fc8000f8e000c */
[----:B------:R-:W-:Y:S01]  /*0760*/  IMAD.IADD R13, R13, 0x1, R11 ;  /* 0x000000010d0d7824 */ /* 0x000fe200078e020b */
[----:B0-----:R-:W-:-:S04]  /*0770*/  LEA R16, P0, R12, UR16, 0x1 ;  /* 0x000000100c107c11 */ /* 0x001fc8000f8008ff */
[----:B------:R-:W-:-:S05]  /*0780*/  LEA.HI.X R17, R12, UR17, R13, 0x1, P0 ;  /* 0x000000110c117c11 */ /* 0x000fca00080f0c0d */
[----:B------:R-:W2:Y:S01]  /*0790*/  LDG.E.64 R20, desc[UR8][R16.64] ;  /* 0x0000000810147981 */ /* 0x000ea2000c1e1b00 */
[----:B------:R-:W-:-:S05]  /*07a0*/  VIADD R13, R6, 0xffffff00 ;  /* 0xffffff00060d7836 */ /* 0x000fca0000000000 */
[----:B------:R-:W-:-:S04]  /*07b0*/  IADD3 R13, P0, PT, R13, R4, RZ ;  /* 0x000000040d0d7210 */ /* 0x000fc80007f1e0ff */
[----:B------:R-:W-:Y:S02]  /*07c0*/  IADD3.X R12, PT, PT, RZ, R8, RZ, P0, !PT ;  /* 0x00000008ff0c7210 */ /* 0x000fe400007fe4ff */
[----:B------:R-:W-:-:S04]  /*07d0*/  LEA R14, P0, R13, UR18, 0x1 ;  /* 0x000000120d0e7c11 */ /* 0x000fc8000f8008ff */
[----:B------:R-:W-:-:S05]  /*07e0*/  LEA.HI.X R15, R13, UR19, R12, 0x1, P0 ;  /* 0x000000130d0f7c11 */ /* 0x000fca00080f0c0c */
[----:B--2---:R0:W-:Y:S04]  /*07f0*/  STG.E.64 desc[UR8][R14.64], R20 ;  /* 0x000000140e007986 */ /* 0x0041e8000c101b08 */
[----:B------:R2:W3:Y:S02]  /*0800*/  LDG.E.64 R12, desc[UR8][R16.64+0x300] ;  /* 0x00030008100c7981 */ /* 0x0004e4000c1e1b00 */
[----:B--2---:R-:W-:Y:S02]  /*0810*/  IMAD.MOV.U32 R16, RZ, RZ, R10 ;  /* 0x000000ffff107224 */ /* 0x004fe400078e000a */
[----:B------:R-:W-:Y:S02]  /*0820*/  IMAD.MOV.U32 R17, RZ, RZ, RZ ;  /* 0x000000ffff117224 */ /* 0x000fe400078e00ff */
[----:B------:R-:W-:-:S04]  /*0830*/  IMAD.WIDE.U32 R18, R2, UR14, R16 ;  /* 0x0000000e02127c25 */ /* 0x000fc8000f8e0010 */
[----:B------:R-:W-:Y:S01]  /*0840*/  IMAD.IADD R19, R11, 0x1, R19 ;  /* 0x000000010b137824 */ /* 0x000fe200078e0213 */
[----:B------:R-:W-:-:S04]  /*0850*/  LEA R22, P0, R18, UR16, 0x1 ;  /* 0x0000001012167c11 */ /* 0x000fc8000f8008ff */
[----:B------:R-:W-:Y:S01]  /*0860*/  LEA.HI.X R23, R18, UR17, R19, 0x1, P0 ;  /* 0x0000001112177c11 */ /* 0x000fe200080f0c13 */
[----:B---3--:R2:W-:Y:S04]  /*0870*/  STG.E.64 desc[UR8][R14.64+0x100], R12 ;  /* 0x0001000c0e007986 */ /* 0x0085e8000c101b08 */
[----:B------:R-:W3:Y:S01]  /*0880*/  LDG.E.64 R18, desc[UR8][R22.64] ;  /* 0x0000000816127981 */ /* 0x000ee2000c1e1b00 */
[----:B------:R-:W-:Y:S01]  /*0890*/  IADD3 R24, PT, PT, R10, 0x180, RZ ;  /* 0x000001800a187810 */ /* 0x000fe20007ffe0ff */
[----:B------:R-:W-:-:S04]  /*08a0*/  IMAD.MOV.U32 R25, RZ, RZ, RZ ;  /* 0x000000ffff197224 */ /* 0x000fc800078e00ff */
[----:B0-----:R-:W-:-:S04]  /*08b0*/  IMAD.WIDE.U32 R20, R2, UR14, R24 ;  /* 0x0000000e02147c25 */ /* 0x001fc8000f8e0018 */
[----:B------:R-:W-:Y:S01]  /*08c0*/  IMAD.IADD R17, R11, 0x1, R21 ;  /* 0x000000010b117824 */ /* 0x000fe200078e0215 */
[----:B------:R-:W-:-:S04]  /*08d0*/  LEA R16, P0, R20, UR16, 0x1 ;  /* 0x0000001014107c11 */ /* 0x000fc8000f8008ff */
[----:B------:R-:W-:Y:S01]  /*08e0*/  LEA.HI.X R17, R20, UR17, R17, 0x1, P0 ;  /* 0x0000001114117c11 */ /* 0x000fe200080f0c11 */
[----:B------:R-:W-:Y:S01]  /*08f0*/  VIADD R21, R6, 0x80 ;  /* 0x0000008006157836 */ /* 0x000fe20000000000 */
[----:B------:R-:W-:Y:S01]  /*0900*/  IADD3 R20, PT, PT, R10, 0x300, RZ ;  /* 0x000003000a147810 */ /* 0x000fe20007ffe0ff */
[----:B---3--:R0:W-:Y:S04]  /*0910*/  STG.E.64 desc[UR8][R14.64+0x200], R18 ;  /* 0x000200120e007986 */ /* 0x0081e8000c101b08 */
[----:B------:R-:W3:Y:S01]  /*0920*/  LDG.E.64 R16, desc[UR8][R16.64] ;  /* 0x0000000810107981 */ /* 0x000ee2000c1e1b00 */
[----:B------:R-:W-:Y:S01]  /*0930*/  IADD3 R22, P0, PT, R21, R4, RZ ;  /* 0x0000000415167210 */ /* 0x000fe20007f1e0ff */
[----:B------:R-:W-:Y:S02]  /*0940*/  IMAD.MOV.U32 R21, RZ, RZ, RZ ;  /* 0x000000ffff157224 */ /* 0x000fe400078e00ff */
[----:B------:R-:W-:-:S04]  /*0950*/  IMAD.WIDE.U32 R20, R2, UR14, R20 ;  /* 0x0000000e02147c25 */ /* 0x000fc8000f8e0014 */
[----:B------:R-:W-:Y:S01]  /*0960*/  IMAD.X R23, RZ, RZ, R8, P0 ;  /* 0x000000ffff177224 */ /* 0x000fe200000e0608 */
[----:B------:R-:W-:Y:S02]  /*0970*/  LEA R24, P0, R22, UR18, 0x1 ;  /* 0x0000001216187c11 */ /* 0x000fe4000f8008ff */
[----:B--2---:R-:W-:Y:S02]  /*0980*/  IADD3 R13, PT, PT, R11, R21, RZ ;  /* 0x000000150b0d7210 */ /* 0x004fe40007ffe0ff */
[----:B------:R-:W-:Y:S02]  /*0990*/  LEA R12, P1, R20, UR16, 0x1 ;  /* 0x00000010140c7c11 */ /* 0x000fe4000f8208ff */
[----:B------:R-:W-:Y:S02]  /*09a0*/  LEA.HI.X R25, R22, UR19, R23, 0x1, P0 ;  /* 0x0000001316197c11 */ /* 0x000fe400080f0c17 */
[----:B------:R-:W-:-:S03]  /*09b0*/  LEA.HI.X R13, R20, UR17, R13, 0x1, P1 ;  /* 0x00000011140d7c11 */ /* 0x000fc600088f0c0d */
[----:B---3--:R2:W-:Y:S04]  /*09c0*/  STG.E.64 desc[UR8][R24.64], R16 ;  /* 0x0000001018007986 */ /* 0x0085e8000c101b08 */
[----:B------:R-:W3:Y:S01]  /*09d0*/  LDG.E.64 R22, desc[UR8][R12.64] ;  /* 0x000000080c167981 */ /* 0x000ee2000c1e1b00 */
[----:B0-----:R-:W-:-:S05]  /*09e0*/  VIADD R15, R6, 0x100 ;  /* 0x00000100060f7836 */ /* 0x001fca0000000000 */
[----:B------:R-:W-:-:S05]  /*09f0*/  IADD3 R15, P0, PT, R15, R4, RZ ;  /* 0x000000040f0f7210 */ /* 0x000fca0007f1e0ff */
[----:B------:R-:W-:Y:S01]  /*0a00*/  IMAD.X R18, RZ, RZ, R8, P0 ;  /* 0x000000ffff127224 */ /* 0x000fe200000e0608 */
[----:B------:R-:W-:-:S04]  /*0a10*/  LEA R14, P0, R15, UR18, 0x1 ;  /* 0x000000120f0e7c11 */ /* 0x000fc8000f8008ff */
[----:B------:R-:W-:Y:S01]  /*0a20*/  LEA.HI.X R15, R15, UR19, R18, 0x1, P0 ;  /* 0x000000130f0f7c11 */ /* 0x000fe200080f0c12 */
[----:B------:R-:W-:Y:S01]  /*0a30*/  IMAD.MOV.U32 R19, RZ, RZ, RZ ;  /* 0x000000ffff137224 */ /* 0x000fe200078e00ff */
[----:B------:R-:W-:-:S03]  /*0a40*/  IADD3 R18, PT, PT, R10, 0x600, RZ ;  /* 0x000006000a127810 */ /* 0x000fc60007ffe0ff */
[----:B---3--:R-:W-:Y:S04]  /*0a50*/  STG.E.64 desc[UR8][R14.64], R22 ;  /* 0x000000160e007986 */ /* 0x008fe8000c101b08 */
[----:B------:R-:W3:Y:S01]  /*0a60*/  LDG.E.64 R20, desc[UR8][R12.64+0x300] ;  /* 0x000300080c147981 */ /* 0x000ee2000c1e1b00 */
[----:B--2---:R-:W-:-:S04]  /*0a70*/  IMAD.WIDE.U32 R16, R2, UR14, R18 ;  /* 0x0000000e02107c25 */ /* 0x004fc8000f8e0012 */
[----:B------:R-:W-:Y:S01]  /*0a80*/  IMAD.IADD R17, R11, 0x1, R17 ;  /* 0x000000010b117824 */ /* 0x000fe200078e0211 */
[----:B------:R-:W-:-:S04]  /*0a90*/  LEA R18, P0, R16, UR16, 0x1 ;  /* 0x0000001010127c11 */ /* 0x000fc8000f8008ff */
[----:B------:R-:W-:Y:S01]  /*0aa0*/  LEA.HI.X R19, R16, UR17, R17, 0x1, P0 ;  /* 0x0000001110137c11 */ /* 0x000fe200080f0c11 */
[----:B------:R-:W-:Y:S01]  /*0ab0*/  IMAD.MOV.U32 R17, RZ, RZ, RZ ;  /* 0x000000ffff117224 */ /* 0x000fe200078e00ff */
[----:B------:R-:W-:Y:S01]  /*0ac0*/  IADD3 R16, PT, PT, R10, 0x780, RZ ;  /* 0x000007800a107810 */ /* 0x000fe20007ffe0ff */
[----:B---3--:R0:W-:Y:S04]  /*0ad0*/  STG.E.64 desc[UR8][R14.64+0x100], R20 ;  /* 0x000100140e007986 */ /* 0x0081e8000c101b08 */
[----:B------:R-:W2:Y:S01]  /*0ae0*/  LDG.E.64 R18, desc[UR8][R18.64] ;  /* 0x0000000812127981 */ /* 0x000ea2000c1e1b00 */
[----:B------:R-:W-:-:S04]  /*0af0*/  IMAD.WIDE.U32 R12, R2, UR14, R16 ;  /* 0x0000000e020c7c25 */ /* 0x000fc8000f8e0010 */
[----:B------:R-:W-:Y:S01]  /*0b00*/  IMAD.IADD R13, R11, 0x1, R13 ;  /* 0x000000010b0d7824 */ /* 0x000fe200078e020d */
[----:B------:R-:W-:-:S04]  /*0b10*/  LEA R16, P0, R12, UR16, 0x1 ;  /* 0x000000100c107c11 */ /* 0x000fc8000f8008ff */
[----:B------:R-:W-:Y:S01]  /*0b20*/  LEA.HI.X R17, R12, UR17, R13, 0x1, P0 ;  /* 0x000000110c117c11 */ /* 0x000fe200080f0c0d */
[----:B0-----:R-:W-:Y:S01]  /*0b30*/  VIADD R20, R10, 0x900 ;  /* 0x000009000a147836 */ /* 0x001fe20000000000 */
[----:B------:R-:W-:Y:S01]  /*0b40*/  IADD3 R13, PT, PT, R6, 0x280, RZ ;  /* 0x00000280060d7810 */ /* 0x000fe20007ffe0ff */
[----:B------:R-:W-:Y:S01]  /*0b50*/  IMAD.MOV.U32 R21, RZ, RZ, RZ ;  /* 0x000000ffff157224 */ /* 0x000fe200078e00ff */
[----:B--2---:R0:W-:Y:S04]  /*0b60*/  STG.E.64 desc[UR8][R14.64+0x200], R18 ;  /* 0x000200120e007986 */ /* 0x0041e8000c101b08 */
[----:B------:R-:W2:Y:S01]  /*0b70*/  LDG.E.64 R16, desc[UR8][R16.64] ;  /* 0x0000000810107981 */ /* 0x000ea2000c1e1b00 */
[----:B------:R-:W-:Y:S01]  /*0b80*/  IADD3 R22, P0, PT, R13, R4, RZ ;  /* 0x000000040d167210 */ /* 0x000fe20007f1e0ff */
[----:B------:R-:W-:-:S03]  /*0b90*/  IMAD.WIDE.U32 R20, R2, UR14, R20 ;  /* 0x0000000e02147c25 */ /* 0x000fc6000f8e0014 */
[----:B------:R-:W-:Y:S01]  /*0ba0*/  IADD3.X R23, PT, PT, RZ, R8, RZ, P0, !PT ;  /* 0x00000008ff177210 */ /* 0x000fe200007fe4ff */
[----:B------:R-:W-:Y:S01]  /*0bb0*/  IMAD.IADD R13, R11, 0x1, R21 ;  /* 0x000000010b0d7824 */ /* 0x000fe200078e0215 */
[----:B------:R-:W-:Y:S02]  /*0bc0*/  LEA R24, P0, R22, UR18, 0x1 ;  /* 0x0000001216187c11 */ /* 0x000fe4000f8008ff */
[----:B------:R-:W-:Y:S02]  /*0bd0*/  LEA R12, P1, R20, UR16, 0x1 ;  /* 0x00000010140c7c11 */ /* 0x000fe4000f8208ff */
[----:B------:R-:W-:Y:S02]  /*0be0*/  LEA.HI.X R25, R22, UR19, R23, 0x1, P0 ;  /* 0x0000001316197c11 */ /* 0x000fe400080f0c17 */
[----:B------:R-:W-:Y:S01]  /*0bf0*/  LEA.HI.X R13, R20, UR17, R13, 0x1, P1 ;  /* 0x00000011140d7c11 */ /* 0x000fe200088f0c0d */
[----:B0-----:R-:W-:Y:S02]  /*0c00*/  VIADD R15, R6, 0x300 ;  /* 0x00000300060f7836 */ /* 0x001fe40000000000 */
[----:B--2---:R0:W-:Y:S04]  /*0c10*/  STG.E.64 desc[UR8][R24.64], R16 ;  /* 0x0000001018007986 */ /* 0x0041e8000c101b08 */
[----:B------:R-:W2:Y:S01]  /*0c20*/  LDG.E.64 R22, desc[UR8][R12.64] ;  /* 0x000000080c167981 */ /* 0x000ea2000c1e1b00 */
[----:B------:R-:W-:-:S04]  /*0c30*/  IADD3 R15, P0, PT, R15, R4, RZ ;  /* 0x000000040f0f7210 */ /* 0x000fc80007f1e0ff */
[----:B------:R-:W-:Y:S02]  /*0c40*/  IADD3.X R18, PT, PT, RZ, R8, RZ, P0, !PT ;  /* 0x00000008ff127210 */ /* 0x000fe400007fe4ff */
[----:B------:R-:W-:-:S04]  /*0c50*/  LEA R14, P0, R15, UR18, 0x1 ;  /* 0x000000120f0e7c11 */ /* 0x000fc8000f8008ff */
[----:B------:R-:W-:Y:S01]  /*0c60*/  LEA.HI.X R15, R15, UR19, R18, 0x1, P0 ;  /* 0x000000130f0f7c11 */ /* 0x000fe200080f0c12 */
[----:B------:R-:W-:Y:S02]  /*0c70*/  VIADD R18, R10, 0xc00 ;  /* 0x00000c000a127836 */ /* 0x000fe40000000000 */
[----:B------:R-:W-:Y:S02]  /*0c80*/  IMAD.MOV.U32 R19, RZ, RZ, RZ ;  /* 0x000000ffff137224 */ /* 0x000fe400078e00ff */
[----:B--2---:R-:W-:Y:S04]  /*0c90*/  STG.E.64 desc[UR8][R14.64], R22 ;  /* 0x000000160e007986 */ /* 0x004fe8000c101b08 */
[----:B------:R-:W2:Y:S01]  /*0ca0*/  LDG.E.64 R20, desc[UR8][R12.64+0x300] ;  /* 0x000300080c147981 */ /* 0x000ea2000c1e1b00 */
[----:B0-----:R-:W-:-:S05]  /*0cb0*/  IMAD.WIDE.U32 R16, R2, UR14, R18 ;  /* 0x0000000e02107c25 */ /* 0x001fca000f8e0012 */
[----:B------:R-:W-:Y:S02]  /*0cc0*/  IADD3 R17, PT, PT, R11, R17, RZ ;  /* 0x000000110b117210 */ /* 0x000fe40007ffe0ff */
[----:B------:R-:W-:-:S04]  /*0cd0*/  LEA R18, P0, R16, UR16, 0x1 ;  /* 0x0000001010127c11 */ /* 0x000fc8000f8008ff */
[----:B------:R-:W-:Y:S01]  /*0ce0*/  LEA.HI.X R19, R16, UR17, R17, 0x1, P0 ;  /* 0x0000001110137c11 */ /* 0x000fe200080f0c11 */
[----:B------:R-:W-:Y:S02]  /*0cf0*/  VIADD R16, R10, 0xd80 ;  /* 0x00000d800a107836 */ /* 0x000fe40000000000 */
[----:B------:R-:W-:Y:S01]  /*0d00*/  IMAD.MOV.U32 R17, RZ, RZ, RZ ;  /* 0x000000ffff117224 */ /* 0x000fe200078e00ff */
[----:B--2---:R0:W-:Y:S04]  /*0d10*/  STG.E.64 desc[UR8][R14.64+0x100], R20 ;  /* 0x000100140e007986 */ /* 0x0041e8000c101b08 */
[----:B------:R-:W2:Y:S01]  /*0d20*/  LDG.E.64 R18, desc[UR8][R18.64] ;  /* 0x0000000812127981 */ /* 0x000ea2000c1e1b00 */
[----:B------:R-:W-:-:S05]  /*0d30*/  IMAD.WIDE.U32 R12, R2, UR14, R16 ;  /* 0x0000000e020c7c25 */ /* 0x000fca000f8e0010 */
[----:B------:R-:W-:Y:S02]  /*0d40*/  IADD3 R13, PT, PT, R11, R13, RZ ;  /* 0x0000000d0b0d7210 */ /* 0x000fe40007ffe0ff */
[----:B------:R-:W-:-:S04]  /*0d50*/  LEA R16, P0, R12, UR16, 0x1 ;  /* 0x000000100c107c11 */ /* 0x000fc8000f8008ff */
[----:B------:R-:W-:Y:S01]  /*0d60*/  LEA.HI.X R17, R12, UR17, R13, 0x1, P0 ;  /* 0x000000110c117c11 */ /* 0x000fe200080f0c0d */
[----:B0-----:R-:W-:Y:S02]  /*0d70*/  HFMA2 R21, -RZ, RZ, 0, 0 ;  /* 0x00000000ff157431 */ /* 0x001fe400000001ff */
[----:B------:R-:W-:Y:S02]  /*0d80*/  VIADD R13, R6, 0x480 ;  /* 0x00000480060d7836 */ /* 0x000fe40000000000 */
[----:B------:R-:W-:Y:S01]  /*0d90*/  VIADD R20, R10, 0xf00 ;  /* 0x00000f000a147836 */ /* 0x000fe20000000000 */
[----:B--2---:R0:W-:Y:S04]  /*0da0*/  STG.E.64 desc[UR8][R14.64+0x200], R18 ;  /* 0x000200120e007986 */ /* 0x0041e8000c101b08 */
[----:B------:R-:W2:Y:S01]  /*0db0*/  LDG.E.64 R16, desc[UR8][R16.64] ;  /* 0x0000000810107981 */ /* 0x000ea2000c1e1b00 */
[----:B------:R-:W-:Y:S01]  /*0dc0*/  IADD3 R23, P0, PT, R13, R4, RZ ;  /* 0x000000040d177210 */ /* 0x000fe20007f1e0ff */
[----:B------:R-:W-:-:S04]  /*0dd0*/  IMAD.WIDE.U32 R20, R2, UR14, R20 ;  /* 0x0000000e02147c25 */ /* 0x000fc8000f8e0014 */
[----:B------:R-:W-:Y:S01]  /*0de0*/  IMAD.X R24, RZ, RZ, R8, P0 ;  /* 0x000000ffff187224 */ /* 0x000fe200000e0608 */
[----:B------:R-:W-:Y:S01]  /*0df0*/  LEA R22, P0, R23, UR18, 0x1 ;  /* 0x0000001217167c11 */ /* 0x000fe2000f8008ff */
[----:B------:R-:W-:Y:S01]  /*0e00*/  IMAD.IADD R13, R11, 0x1, R21 ;  /* 0x000000010b0d7824 */ /* 0x000fe200078e0215 */
[C---:B------:R-:W-:Y:S02]  /*0e10*/  LEA R12, P1, R20.reuse, UR16, 0x1 ;  /* 0x00000010140c7c11 */ /* 0x040fe4000f8208ff */
[----:B------:R-:W-:Y:S02]  /*0e20*/  LEA.HI.X R23, R23, UR19, R24, 0x1, P0 ;  /* 0x0000001317177c11 */ /* 0x000fe400080f0c18 */
[----:B------:R-:W-:Y:S02]  /*0e30*/  LEA.HI.X R13, R20, UR17, R13, 0x1, P1 ;  /* 0x00000011140d7c11 */ /* 0x000fe400088f0c0d */
[----:B0-----:R-:W-:Y:S01]  /*0e40*/  IADD3 R15, PT, PT, R6, 0x500, RZ ;  /* 0x00000500060f7810 */ /* 0x001fe20007ffe0ff */
[----:B--2---:R0:W-:Y:S04]  /*0e50*/  STG.E.64 desc[UR8][R22.64], R16 ;  /* 0x0000001016007986 */ /* 0x0041e8000c101b08 */
[----:B------:R-:W2:Y:S01]  /*0e60*/  LDG.E.64 R20, desc[UR8][R12.64] ;  /* 0x000000080c147981 */ /* 0x000ea2000c1e1b00 */
[----:B------:R-:W-:-:S05]  /*0e70*/  IADD3 R15, P0, PT, R15, R4, RZ ;  /* 0x000000040f0f7210 */ /* 0x000fca0007f1e0ff */
[----:B------:R-:W-:Y:S01]  /*0e80*/  IMAD.X R18, RZ, RZ, R8, P0 ;  /* 0x000000ffff127224 */ /* 0x000fe200000e0608 */
[----:B------:R-:W-:-:S04]  /*0e90*/  LEA R14, P0, R15, UR18, 0x1 ;  /* 0x000000120f0e7c11 */ /* 0x000fc8000f8008ff */
[----:B------:R-:W-:Y:S01]  /*0ea0*/  LEA.HI.X R15, R15, UR19, R18, 0x1, P0 ;  /* 0x000000130f0f7c11 */ /* 0x000fe200080f0c12 */
[----:B------:R-:W-:Y:S01]  /*0eb0*/  VIADD R24, R10, 0x1200 ;  /* 0x000012000a187836 */ /* 0x000fe20000000000 */
[----:B------:R-:W-:-:S03]  /*0ec0*/  MOV R25, RZ ;  /* 0x000000ff00197202 */ /* 0x000fc60000000f00 */
[----:B--2---:R2:W-:Y:S04]  /*0ed0*/  STG.E.64 desc[UR8][R14.64], R20 ;  /* 0x000000140e007986 */ /* 0x0045e8000c101b08 */
[----:B------:R-:W3:Y:S01]  /*0ee0*/  LDG.E.64 R18, desc[UR8][R12.64+0x300] ;  /* 0x000300080c127981 */ /* 0x000ee2000c1e1b00 */
[----:B0-----:R-:W-:-:S04]  /*0ef0*/  IMAD.WIDE.U32 R16, R2, UR14, R24 ;  /* 0x0000000e02107c25 */ /* 0x001fc8000f8e0018 */
[----:B------:R-:W-:Y:S01]  /*0f00*/  IMAD.IADD R17, R11, 0x1, R17 ;  /* 0x000000010b117824 */ /* 0x000fe200078e0211 */
[----:B------:R-:W-:-:S04]  /*0f10*/  LEA R22, P0, R16, UR16, 0x1 ;  /* 0x0000001010167c11 */ /* 0x000fc8000f8008ff */
[----:B------:R-:W-:Y:S01]  /*0f20*/  LEA.HI.X R23, R16, UR17, R17, 0x1, P0 ;  /* 0x0000001110177c11 */ /* 0x000fe200080f0c11 */
[----:B------:R-:W-:Y:S01]  /*0f30*/  VIADD R24, R10, 0x1380 ;  /* 0x000013800a187836 */ /* 0x000fe20000000000 */
[----:B---3--:R0:W-:Y:S04]  /*0f40*/  STG.E.64 desc[UR8][R14.64+0x100], R18 ;  /* 0x000100120e007986 */ /* 0x0081e8000c101b08 */
[----:B------:R-:W3:Y:S01]  /*0f50*/  LDG.E.64 R16, desc[UR8][R22.64] ;  /* 0x0000000816107981 */ /* 0x000ee2000c1e1b00 */
[----:B------:R-:W-:-:S05]  /*0f60*/  IMAD.WIDE.U32 R12, R2, UR14, R24 ;  /* 0x0000000e020c7c25 */ /* 0x000fca000f8e0018 */
[----:B------:R-:W-:Y:S02]  /*0f70*/  IADD3 R11, PT, PT, R11, R13, RZ ;  /* 0x0000000d0b0b7210 */ /* 0x000fe40007ffe0ff */
[----:B--2---:R-:W-:-:S04]  /*0f80*/  LEA R20, P0, R12, UR16, 0x1 ;  /* 0x000000100c147c11 */ /* 0x004fc8000f8008ff */
[----:B------:R-:W-:Y:S01]  /*0f90*/  LEA.HI.X R21, R12, UR17, R11, 0x1, P0 ;  /* 0x000000110c157c11 */ /* 0x000fe200080f0c0b */
[----:B------:R-:W-:Y:S01]  /*0fa0*/  VIADD R11, R6, 0x680 ;  /* 0x00000680060b7836 */ /* 0x000fe20000000000 */
[----:B---3--:R2:W-:Y:S04]  /*0fb0*/  STG.E.64 desc[UR8][R14.64+0x200], R16 ;  /* 0x000200100e007986 */ /* 0x0085e8000c101b08 */
[----:B------:R-:W3:Y:S01]  /*0fc0*/  LDG.E.64 R12, desc[UR8][R20.64] ;  /* 0x00000008140c7981 */ /* 0x000ee2000c1e1b00 */
[----:B------:R-:W-:Y:S01]  /*0fd0*/  IADD3 R11, P0, PT, R11, R4, RZ ;  /* 0x000000040b0b7210 */ /* 0x000fe20007f1e0ff */
[----:B------:R-:W-:Y:S01]  /*0fe0*/  UIADD3 UR5, UP1, UPT, UR5, -0x10, URZ ;  /* 0xfffffff005057890 */ /* 0x000fe2000ff3e0ff */
[----:B------:R-:W-:Y:S01]  /*0ff0*/  IADD3 R9, PT, PT, R9, 0x10, RZ ;  /* 0x0000001009097810 */ /* 0x000fe20007ffe0ff */
[----:B------:R-:W-:-:S02]  /*1000*/  VIADD R10, R10, 0x1800 ;  /* 0x000018000a0a7836 */ /* 0x000fc40000000000 */
[----:B------:R-:W-:Y:S01]  /*1010*/  IMAD.X R22, RZ, RZ, R8, P0 ;  /* 0x000000ffff167224 */ /* 0x000fe200000e0608 */
[C---:B0-----:R-:W-:Y:S01]  /*1020*/  LEA R18, P0, R11.reuse, UR18, 0x1 ;  /* 0x000000120b127c11 */ /* 0x041fe2000f8008ff */
[----:B------:R-:W-:Y:S01]  /*1030*/  UIADD3.X UR6, UPT, UPT, UR6, -0x1, URZ, UP1, !UPT ;  /* 0xffffffff06067890 */ /* 0x000fe20008ffe4ff */
[----:B------:R-:W-:Y:S01]  /*1040*/  VIADD R6, R6, 0x800 ;  /* 0x0000080006067836 */ /* 0x000fe20000000000 */
[----:B------:R-:W-:Y:S01]  /*1050*/  UISETP.GT.U32.AND UP1, UPT, UR5, 0xc, UPT ;  /* 0x0000000c0500788c */ /* 0x000fe2000bf24070 */
[----:B------:R-:W-:-:S03]  /*1060*/  LEA.HI.X R19, R11, UR19, R22, 0x1, P0 ;  /* 0x000000130b137c11 */ /* 0x000fc600080f0c16 */
[----:B------:R-:W-:Y:S02]  /*1070*/  UISETP.GT.AND.EX UP1, UPT, UR6, URZ, UPT, UP1 ;  /* 0x000000ff0600728c */ /* 0x000fe4000bf24310 */
[----:B---3--:R2:W-:Y:S07]  /*1080*/  STG.E.64 desc[UR8][R18.64], R12 ;  /* 0x0000000c12007986 */ /* 0x0085ee000c101b08 */
[----:B------:R-:W-:Y:S05]  /*1090*/  BRA.U UP1, `(.L_x_29) ;  /* 0xfffffff5019c7547 */ /* 0x000fea000b83ffff */
.L_x_28:
[----:B------:R-:W-:-:S04]  /*10a0*/  UISETP.GT.U32.AND UP1, UPT, UR5, 0x4, UPT ;  /* 0x000000040500788c */ /* 0x000fc8000bf24070 */
[----:B------:R-:W-:-:S09]  /*10b0*/  UISETP.GT.AND.EX UP1, UPT, UR6, URZ, UPT, UP1 ;  /* 0x000000ff0600728c */ /* 0x000fd2000bf24310 */
[----:B------:R-:W-:Y:S05]  /*10c0*/  BRA.U !UP1, `(.L_x_30) ;  /* 0x00000005093c7547 */ /* 0x000fea000b800000 */
[----:B------:R-:W0:Y:S01]  /*10d0*/  LDCU.128 UR16, c[0x0][0x380] ;  /* 0x00007000ff1077ac */ /* 0x000e220008000c00 */
        /* <DEDUP_REMOVED lines=9> */
[----:B------:R-:W-:-:S04]  /*1170*/  IADD3 R13, PT, PT, R6, -0x100, RZ ;  /* 0xffffff00060d7810 */ /* 0x000fc80007ffe0ff */
[----:B------:R-:W-:-:S05]  /*1180*/  IADD3 R13, P0, PT, R13, R4, RZ ;  /* 0x000000040d0d7210 */ /* 0x000fca0007f1e0ff */
[----:B------:R-:W-:Y:S01]  /*1190*/  IMAD.X R12, RZ, RZ, R8, P0 ;  /* 0x000000ffff0c7224 */ /* 0x000fe200000e0608 */
[----:B------:R-:W-:-:S04]  /*11a0*/  LEA R14, P0, R13, UR18, 0x1 ;  /* 0x000000120d0e7c11 */ /* 0x000fc8000f8008ff */
[----:B------:R-:W-:-:S05]  /*11b0*/  LEA.HI.X R15, R13, UR19, R12, 0x1, P0 ;  /* 0x000000130d0f7c11 */ /* 0x000fca00080f0c0c */
[----:B--2---:R0:W-:Y:S04]  /*11c0*/  STG.E.64 desc[UR8][R14.64], R20 ;  /* 0x000000140e007986 */ /* 0x0041e8000c101b08 */
[----:B------:R2:W3:Y:S02]  /*11d0*/  LDG.E.64 R12, desc[UR8][R16.64+0x300] ;  /* 0x00030008100c7981 */ /* 0x0004e4000c1e1b00 */
[----:B--2---:R-:W-:Y:S02]  /*11e0*/  HFMA2 R17, -RZ, RZ, 0, 0 ;  /* 0x00000000ff117431 */ /* 0x004fe400000001ff */
[----:B------:R-:W-:-:S04]  /*11f0*/  IMAD.MOV.U32 R16, RZ, RZ, R10 ;  /* 0x000000ffff107224 */ /* 0x000fc800078e000a */
[----:B------:R-:W-:-:S04]  /*1200*/  IMAD.WIDE.U32 R18, R2, UR14, R16 ;  /* 0x0000000e02127c25 */ /* 0x000fc8000f8e0010 */
[----:B------:R-:W-:Y:S01]  /*1210*/  IMAD.IADD R19, R11, 0x1, R19 ;  /* 0x000000010b137824 */ /* 0x000fe200078e0213 */
[----:B------:R-:W-:-:S04]  /*1220*/  LEA R22, P0, R18, UR16, 0x1 ;  /* 0x0000001012167c11 */ /* 0x000fc8000f8008ff */
[----:B------:R-:W-:Y:S01]  /*1230*/  LEA.HI.X R23, R18, UR17, R19, 0x1, P0 ;  /* 0x0000001112177c11 */ /* 0x000fe200080f0c13 */
[----:B---3--:R2:W-:Y:S04]  /*1240*/  STG.E.64 desc[UR8][R14.64+0x100], R12 ;  /* 0x0001000c0e007986 */ /* 0x0085e8000c101b08 */
[----:B------:R-:W3:Y:S01]  /*1250*/  LDG.E.64 R18, desc[UR8][R22.64] ;  /* 0x0000000816127981 */ /* 0x000ee2000c1e1b00 */
[----:B------:R-:W-:Y:S01]  /*1260*/  MOV R25, RZ ;  /* 0x000000ff00197202 */ /* 0x000fe20000000f00 */
[----:B------:R-:W-:-:S04]  /*1270*/  VIADD R24, R10, 0x180 ;  /* 0x000001800a187836 */ /* 0x000fc80000000000 */
        /* <DEDUP_REMOVED lines=14> */
[C---:B------:R-:W-:Y:S02]  /*1360*/  LEA R12, P1, R20.reuse, UR16, 0x1 ;  /* 0x00000010140c7c11 */ /* 0x040fe4000f8208ff */
        /* <DEDUP_REMOVED lines=8> */
[----:B------:R-:W-:-:S05]  /*13f0*/  LEA.HI.X R15, R15, UR19, R18, 0x1, P0 ;  /* 0x000000130f0f7c11 */ /* 0x000fca00080f0c12 */
[----:B---3--:R0:W-:Y:S04]  /*1400*/  STG.E.64 desc[UR8][R14.64], R20 ;  /* 0x000000140e007986 */ /* 0x0081e8000c101b08 */
[----:B------:R-:W3:Y:S01]  /*1410*/  LDG.E.64 R18, desc[UR8][R12.64+0x300] ;  /* 0x000300080c127981 */ /* 0x000ee2000c1e1b00 */
[----:B------:R-:W-:-:S05]  /*1420*/  IADD3 R24, PT, PT, R10, 0x600, RZ ;  /* 0x000006000a187810 */ /* 0x000fca0007ffe0ff */
[----:B--2---:R-:W-:-:S04]  /*1430*/  IMAD.WIDE.U32 R16, R2, UR14, R24 ;  /* 0x0000000e02107c25 */ /* 0x004fc8000f8e0018 */
[----:B------:R-:W-:Y:S01]  /*1440*/  IMAD.IADD R17, R11, 0x1, R17 ;  /* 0x000000010b117824 */ /* 0x000fe200078e0211 */
[----:B------:R-:W-:-:S04]  /*1450*/  LEA R22, P0, R16, UR16, 0x1 ;  /* 0x0000001010167c11 */ /* 0x000fc8000f8008ff */
[----:B------:R-:W-:Y:S01]  /*1460*/  LEA.HI.X R23, R16, UR17, R17, 0x1, P0 ;  /* 0x0000001110177c11 */ /* 0x000fe200080f0c11 */
[----:B------:R-:W-:Y:S01]  /*1470*/  VIADD R24, R10, 0x780 ;  /* 0x000007800a187836 */ /* 0x000fe20000000000 */
[----:B---3--:R2:W-:Y:S04]  /*1480*/  STG.E.64 desc[UR8][R14.64+0x100], R18 ;  /* 0x000100120e007986 */ /* 0x0085e8000c101b08 */
[----:B------:R-:W3:Y:S01]  /*1490*/  LDG.E.64 R16, desc[UR8][R22.64] ;  /* 0x0000000816107981 */ /* 0x000ee2000c1e1b00 */
[----:B------:R-:W-:-:S03]  /*14a0*/  IMAD.WIDE.U32 R12, R2, UR14, R24 ;  /* 0x0000000e020c7c25 */ /* 0x000fc6000f8e0018 */
[----:B0-----:R-:W-:Y:S02]  /*14b0*/  LEA R20, P0, R12, UR16, 0x1 ;  /* 0x000000100c147c11 */ /* 0x001fe4000f8008ff */
[----:B------:R-:W-:-:S04]  /*14c0*/  IADD3 R11, PT, PT, R11, R13, RZ ;  /* 0x0000000d0b0b7210 */ /* 0x000fc80007ffe0ff */
[----:B------:R-:W-:Y:S01]  /*14d0*/  LEA.HI.X R21, R12, UR17, R11, 0x1, P0 ;  /* 0x000000110c157c11 */ /* 0x000fe200080f0c0b */
[C---:B------:R-:W-:Y:S01]  /*14e0*/  VIADD R11, R6.reuse, 0x280 ;  /* 0x00000280060b7836 */ /* 0x040fe20000000000 */
[----:B---3--:R0:W-:Y:S04]  /*14f0*/  STG.E.64 desc[UR8][R14.64+0x200], R16 ;  /* 0x000200100e007986 */ /* 0x0081e8000c101b08 */
[----:B------:R-:W3:Y:S01]  /*1500*/  LDG.E.64 R12, desc[UR8][R20.64] ;  /* 0x00000008140c7981 */ /* 0x000ee2000c1e1b00 */
[----:B------:R-:W-:Y:S01]  /*1510*/  IADD3 R11, P0, PT, R11, R4, RZ ;  /* 0x000000040b0b7210 */ /* 0x000fe20007f1e0ff */
[----:B------:R-:W-:Y:S01]  /*1520*/  UIADD3 UR5, UP0, UPT, UR5, -0x8, URZ ;  /* 0xfffffff805057890 */ /* 0x000fe2000ff1e0ff */
[----:B------:R-:W-:Y:S01]  /*1530*/  IADD3 R9, PT, PT, R9, 0x8, RZ ;  /* 0x0000000809097810 */ /* 0x000fe20007ffe0ff */
[----:B------:R-:W-:Y:S01]  /*1540*/  VIADD R6, R6, 0x400 ;  /* 0x0000040006067836 */ /* 0x000fe20000000000 */
[----:B--2---:R-:W-:Y:S01]  /*1550*/  LEA R18, P1, R11, UR18, 0x1 ;  /* 0x000000120b127c11 */ /* 0x004fe2000f8208ff */
[----:B------:R-:W-:Y:S01]  /*1560*/  IMAD.X R22, RZ, RZ, R8, P0 ;  /* 0x000000ffff167224 */ /* 0x000fe200000e0608 */
[----:B------:R-:W-:Y:S01]  /*1570*/  UIADD3.X UR6, UPT, UPT, UR6, -0x1, URZ, UP0, !UPT ;  /* 0xffffffff06067890 */ /* 0x000fe200087fe4ff */
[----:B------:R-:W-:Y:S01]  /*1580*/  VIADD R10, R10, 0xc00 ;  /* 0x00000c000a0a7836 */ /* 0x000fe20000000000 */
[----:B------:R-:W-:-:S02]  /*1590*/  UPLOP3.LUT UP0, UPT, UPT, UPT, UPT, 0x40, 0x4 ;  /* 0x000000000004789c */ /* 0x000fc40003f0e870 */
[----:B------:R-:W-:-:S05]  /*15a0*/  LEA.HI.X R19, R11, UR19, R22, 0x1, P1 ;  /* 0x000000130b137c11 */ /* 0x000fca00088f0c16 */
[----:B---3--:R0:W-:Y:S04]  /*15b0*/  STG.E.64 desc[UR8][R18.64], R12 ;  /* 0x0000000c12007986 */ /* 0x0081e8000c101b08 */
.L_x_30:
[----:B------:R-:W-:-:S04]  /*15c0*/  UISETP.NE.U32.AND UP1, UPT, UR5, URZ, UPT ;  /* 0x000000ff0500728c */ /* 0x000fc8000bf25070 */
[----:B------:R-:W-:-:S09]  /*15d0*/  UISETP.NE.OR.EX UP0, UPT, UR6, URZ, UP0, UP1 ;  /* 0x000000ff0600728c */ /* 0x000fd20008705710 */
[----:B------:R-:W-:Y:S05]  /*15e0*/  BRA.U !UP0, `(.L_x_26) ;  /* 0x0000000108b87547 */ /* 0x000fea000b800000 */
.L_x_27:
[----:B0-23--:R-:W-:Y:S01]  /*15f0*/  IADD3 R12, PT, PT, R10, -0x300, RZ ;  /* 0xfffffd000a0c7810 */ /* 0x00dfe20007ffe0ff */
[----:B------:R-:W-:Y:S02]  /*1600*/  IMAD R11, R7, UR14, RZ ;  /* 0x0000000e070b7c24 */ /* 0x000fe4000f8e02ff */
[----:B------:R-:W-:Y:S02]  /*1610*/  IMAD.MOV.U32 R13, RZ, RZ, RZ ;  /* 0x000000ffff0d7224 */ /* 0x000fe400078e00ff */
[C---:B------:R-:W-:Y:S02]  /*1620*/  IMAD R11, R2.reuse, UR15, R11 ;  /* 0x0000000f020b7c24 */ /* 0x040fe4000f8e020b */
[----:B------:R-:W-:-:S04]  /*1630*/  IMAD.WIDE.U32 R12, R2, UR14, R12 ;  /* 0x0000000e020c7c25 */ /* 0x000fc8000f8e000c */
[----:B------:R-:W-:Y:S01]  /*1640*/  IMAD.IADD R13, R13, 0x1, R11 ;  /* 0x000000010d0d7824 */ /* 0x000fe200078e020b */
[----:B-1----:R-:W-:-:S04]  /*1650*/  LEA R14, P0, R12, UR20, 0x1 ;  /* 0x000000140c0e7c11 */ /* 0x002fc8000f8008ff */
[----:B------:R-:W-:-:S05]  /*1660*/  LEA.HI.X R15, R12, UR21, R13, 0x1, P0 ;  /* 0x000000150c0f7c11 */ /* 0x000fca00080f0c0d */
[----:B------:R-:W2:Y:S01]  /*1670*/  LDG.E.64 R16, desc[UR8][R14.64] ;  /* 0x000000080e107981 */ /* 0x000ea2000c1e1b00 */
[----:B------:R-:W-:-:S04]  /*1680*/  IADD3 R13, PT, PT, R6, -0x100, RZ ;  /* 0xffffff00060d7810 */ /* 0x000fc80007ffe0ff */
[----:B------:R-:W-:-:S05]  /*1690*/  IADD3 R13, P0, PT, R13, R4, RZ ;  /* 0x000000040d0d7210 */ /* 0x000fca0007f1e0ff */
[----:B------:R-:W-:Y:S01]  /*16a0*/  IMAD.X R18, RZ, RZ, R8, P0 ;  /* 0x000000ffff127224 */ /* 0x000fe200000e0608 */
[----:B------:R-:W-:-:S04]  /*16b0*/  LEA R12, P0, R13, UR22, 0x1 ;  /* 0x000000160d0c7c11 */ /* 0x000fc8000f8008ff */
[----:B------:R-:W-:-:S05]  /*16c0*/  LEA.HI.X R13, R13, UR23, R18, 0x1, P0 ;  /* 0x000000170d0d7c11 */ /* 0x000fca00080f0c12 */
[----:B--2---:R-:W-:Y:S04]  /*16d0*/  STG.E.64 desc[UR8][R12.64], R16 ;  /* 0x000000100c007986 */ /* 0x004fe8000c101b08 */
[----:B------:R0:W2:Y:S02]  /*16e0*/  LDG.E.64 R18, desc[UR8][R14.64+0x300] ;  /* 0x000300080e127981 */ /* 0x0000a4000c1e1b00 */
[----:B0-----:R-:W-:Y:S02]  /*16f0*/  HFMA2 R15, -RZ, RZ, 0, 0 ;  /* 0x00000000ff0f7431 */ /* 0x001fe400000001ff */
[----:B------:R-:W-:-:S04]  /*1700*/  IMAD.MOV.U32 R14, RZ, RZ, R10 ;  /* 0x000000ffff0e7224 */ /* 0x000fc800078e000a */
[----:B------:R-:W-:-:S04]  /*1710*/  IMAD.WIDE.U32 R20, R2, UR14, R14 ;  /* 0x0000000e02147c25 */ /* 0x000fc8000f8e000e */
[----:B------:R-:W-:Y:S01]  /*1720*/  IMAD.IADD R21, R11, 0x1, R21 ;  /* 0x000000010b157824 */ /* 0x000fe200078e0215 */
[----:B------:R-:W-:-:S04]  /*1730*/  LEA R22, P0, R20, UR20, 0x1 ;  /* 0x0000001414167c11 */ /* 0x000fc8000f8008ff */
[----:B------:R-:W-:Y:S01]  /*1740*/  LEA.HI.X R23, R20, UR21, R21, 0x1, P0 ;  /* 0x0000001514177c11 */ /* 0x000fe200080f0c15 */
[----:B--2---:R0:W-:Y:S04]  /*1750*/  STG.E.64 desc[UR8][R12.64+0x100], R18 ;  /* 0x000100120c007986 */ /* 0x0041e8000c101b08 */
[----:B------:R-:W2:Y:S01]  /*1760*/  LDG.E.64 R20, desc[UR8][R22.64] ;  /* 0x0000000816147981 */ /* 0x000ea2000c1e1b00 */
[----:B------:R-:W-:Y:S01]  /*1770*/  MOV R25, RZ ;  /* 0x000000ff00197202 */ /* 0x000fe20000000f00 */
[----:B------:R-:W-:-:S04]  /*1780*/  VIADD R24, R10, 0x180 ;  /* 0x000001800a187836 */ /* 0x000fc80000000000 */
[----:B------:R-:W-:-:S04]  /*1790*/  IMAD.WIDE.U32 R24, R2, UR14, R24 ;  /* 0x0000000e02187c25 */ /* 0x000fc8000f8e0018 */
[----:B------:R-:W-:Y:S01]  /*17a0*/  IMAD.IADD R11, R11, 0x1, R25 ;  /* 0x000000010b0b7824 */ /* 0x000fe200078e0219 */
[----:B------:R-:W-:-:S04]  /*17b0*/  LEA R14, P0, R24, UR20, 0x1 ;  /* 0x00000014180e7c11 */ /* 0x000fc8000f8008ff */
[----:B------:R-:W-:Y:S01]  /*17c0*/  LEA.HI.X R15, R24, UR21, R11, 0x1, P0 ;  /* 0x00000015180f7c11 */ /* 0x000fe200080f0c0b */
[C---:B------:R-:W-:Y:S01]  /*17d0*/  VIADD R11, R6.reuse, 0x80 ;  /* 0x00000080060b7836 */ /* 0x040fe20000000000 */
[----:B--2---:R3:W-:Y:S04]  /*17e0*/  STG.E.64 desc[UR8][R12.64+0x200], R20 ;  /* 0x000200140c007986 */ /* 0x0047e8000c101b08 */
[----:B------:R-:W2:Y:S01]  /*17f0*/  LDG.E.64 R14, desc[UR8][R14.64] ;  /* 0x000000080e0e7981 */ /* 0x000ea2000c1e1b00 */
[----:B------:R-:W-:Y:S01]  /*1800*/  IADD3 R11, P0, PT, R11, R4, RZ ;  /* 0x000000040b0b7210 */ /* 0x000fe20007f1e0ff */
[----:B------:R-:W-:Y:S01]  /*1810*/  UIADD3 UR5, UP0, UPT, UR5, -0x4, URZ ;  /* 0xfffffffc05057890 */ /* 0x000fe2000ff1e0ff */
[----:B------:R-:W-:Y:S01]  /*1820*/  VIADD R9, R9, 0x4 ;  /* 0x0000000409097836 */ /* 0x000fe20000000000 */
[----:B------:R-:W-:Y:S01]  /*1830*/  IADD3 R6, PT, PT, R6, 0x200, RZ ;  /* 0x0000020006067810 */ /* 0x000fe20007ffe0ff */
[----:B------:R-:W-:Y:S01]  /*1840*/  VIADD R10, R10, 0x600 ;  /* 0x000006000a0a7836 */ /* 0x000fe20000000000 */
[----:B0-----:R-:W-:Y:S01]  /*1850*/  IADD3.X R18, PT, PT, RZ, R8, RZ, P0, !PT ;  /* 0x00000008ff127210 */ /* 0x001fe200007fe4ff */
[----:B------:R-:W-:Y:S01]  /*1860*/  UIADD3.X UR6, UPT, UPT, UR6, -0x1, URZ, UP0, !UPT ;  /* 0xffffffff06067890 */ /* 0x000fe200087fe4ff */
[----:B------:R-:W-:Y:S01]  /*1870*/  LEA R16, P0, R11, UR22, 0x1 ;  /* 0x000000160b107c11 */ /* 0x000fe2000f8008ff */
[----:B------:R-:W-:-:S03]  /*1880*/  UISETP.NE.U32.AND UP0, UPT, UR5, URZ, UPT ;  /* 0x000000ff0500728c */ /* 0x000fc6000bf05070 */
[----:B------:R-:W-:Y:S01]  /*1890*/  LEA.HI.X R17, R11, UR23, R18, 0x1, P0 ;  /* 0x000000170b117c11 */ /* 0x000fe200080f0c12 */
[----:B------:R-:W-:-:S04]  /*18a0*/  UISETP.NE.AND.EX UP0, UPT, UR6, URZ, UPT, UP0 ;  /* 0x000000ff0600728c */ /* 0x000fc8000bf05300 */
[----:B--2---:R3:W-:Y:S05]  /*18b0*/  STG.E.64 desc[UR8][R16.64], R14 ;  /* 0x0000000e10007986 */ /* 0x0047ea000c101b08 */
[----:B------:R-:W-:Y:S05]  /*18c0*/  BRA.U UP0, `(.L_x_27) ;  /* 0xfffffffd00487547 */ /* 0x000fea000b83ffff */
.L_x_26:
[----:B------:R-:W-:-:S04]  /*18d0*/  ISETP.NE.U32.AND P0, PT, RZ, UR10, PT ;  /* 0x0000000aff007c0c */ /* 0x000fc8000bf05070 */
[----:B------:R-:W-:-:S13]  /*18e0*/  ISETP.NE.AND.EX P0, PT, RZ, UR4, PT, P0 ;  /* 0x00000004ff007c0c */ /* 0x000fda000bf05300 */
[----:B-1----:R-:W-:Y:S05]  /*18f0*/  @!P0 EXIT ;  /* 0x000000000000894d */ /* 0x002fea0003800000 */
[C-C-:B------:R-:W-:Y:S01]  /*1900*/  IMAD R6, R9.reuse, 0x180, R0.reuse ;  /* 0x0000018009067824 */ /* 0x140fe200078e0200 */
[----:B------:R-:W1:Y:S01]  /*1910*/  LDCU.128 UR16, c[0x0][0x380] ;  /* 0x00007000ff1077ac */ /* 0x000e620008000c00 */
[----:B------:R-:W-:-:S07]  /*1920*/  IMAD R9, R9, 0x80, R0 ;  /* 0x0000008009097824 */ /* 0x000fce00078e0200 */
.L_x_31:
[----:B----4-:R-:W-:Y:S02]  /*1930*/  HFMA2 R11, -RZ, RZ, 0, 0 ;  /* 0x00000000ff0b7431 */ /* 0x010fe400000001ff */
[----:B0-23--:R-:W-:Y:S02]  /*1940*/  IMAD R13, R7, UR14, RZ ;  /* 0x0000000e070d7c24 */ /* 0x00dfe4000f8e02ff */
[----:B------:R-:W-:Y:S02]  /*1950*/  IMAD.MOV.U32 R10, RZ, RZ, R6 ;  /* 0x000000ffff0a7224 */ /* 0x000fe400078e0006 */
[C---:B------:R-:W-:Y:S02]  /*1960*/  IMAD R13, R2.reuse, UR15, R13 ;  /* 0x0000000f020d7c24 */ /* 0x040fe4000f8e020d */
[----:B------:R-:W-:-:S04]  /*1970*/  IMAD.WIDE.U32 R10, R2, UR14, R10 ;  /* 0x0000000e020a7c25 */ /* 0x000fc8000f8e000a */
[----:B------:R-:W-:Y:S01]  /*1980*/  IMAD.IADD R11, R13, 0x1, R11 ;  /* 0x000000010d0b7824 */ /* 0x000fe200078e020b */
[----:B-1----:R-:W-:-:S04]  /*1990*/  LEA R12, P0, R10, UR16, 0x1 ;  /* 0x000000100a0c7c11 */ /* 0x002fc8000f8008ff */
[----:B------:R-:W-:-:S05]  /*19a0*/  LEA.HI.X R13, R10, UR17, R11, 0x1, P0 ;  /* 0x000000110a0d7c11 */ /* 0x000fca00080f0c0b */
[----:B------:R-:W2:Y:S01]  /*19b0*/  LDG.E.64 R10, desc[UR8][R12.64] ;  /* 0x000000080c0a7981 */ /* 0x000ea2000c1e1b00 */
[C---:B------:R-:W-:Y:S01]  /*19c0*/  IADD3 R0, P0, PT, R9.reuse, R4, RZ ;  /* 0x0000000409007210 */ /* 0x040fe20007f1e0ff */
[----:B------:R-:W-:Y:S01]  /*19d0*/  UIADD3 UR10, UP0, UPT, UR10, -0x1, URZ ;  /* 0xffffffff0a0a7890 */ /* 0x000fe2000ff1e0ff */
[----:B------:R-:W-:Y:S01]  /*19e0*/  IADD3 R6, PT, PT, R6, 0x180, RZ ;  /* 0x0000018006067810 */ /* 0x000fe20007ffe0ff */
[----:B------:R-:W-:Y:S02]  /*19f0*/  VIADD R9, R9, 0x80 ;  /* 0x0000008009097836 */ /* 0x000fe40000000000 */
[----:B------:R-:W-:Y:S01]  /*1a00*/  IMAD.X R15, RZ, RZ, R8, P0 ;  /* 0x000000ffff0f7224 */ /* 0x000fe200000e0608 */
[C---:B------:R-:W-:Y:S01]  /*1a10*/  LEA R14, P0, R0.reuse, UR18, 0x1 ;  /* 0x00000012000e7c11 */ /* 0x040fe2000f8008ff */
[----:B------:R-:W-:Y:S02]  /*1a20*/  UIADD3.X UR4, UPT, UPT, UR4, -0x1, URZ, UP0, !UPT ;  /* 0xffffffff04047890 */ /* 0x000fe400087fe4ff */
[----:B------:R-:W-:Y:S01]  /*1a30*/  UISETP.NE.U32.AND UP0, UPT, UR10, URZ, UPT ;  /* 0x000000ff0a00728c */ /* 0x000fe2000bf05070 */
[----:B------:R-:W-:-:S03]  /*1a40*/  LEA.HI.X R15, R0, UR19, R15, 0x1, P0 ;  /* 0x00000013000f7c11 */ /* 0x000fc600080f0c0f */
[----:B------:R-:W-:Y:S02]  /*1a50*/  UISETP.NE.AND.EX UP0, UPT, UR4, URZ, UPT, UP0 ;  /* 0x000000ff0400728c */ /* 0x000fe4000bf05300 */
[----:B--2---:R4:W-:Y:S07]  /*1a60*/  STG.E.64 desc[UR8][R14.64], R10 ;  /* 0x0000000a0e007986 */ /* 0x0049ee000c101b08 */
[----:B------:R-:W-:Y:S05]  /*1a70*/  BRA.U UP0, `(.L_x_31) ;  /* 0xfffffffd00ac7547 */ /* 0x000fea000b83ffff */
[----:B------:R-:W-:Y:S05]  /*1a80*/  EXIT ;  /* 0x000000000000794d */ /* 0x000fea0003800000 */
        .weak           $__internal_4_$__cuda_sm20_div_u64
        .type           $__internal_4_$__cuda_sm20_div_u64,@function
        .size           $__internal_4_$__cuda_sm20_div_u64,($__internal_5_$__cuda_sm20_rem_u64 - $__internal_4_$__cuda_sm20_div_u64)
$__internal_4_$__cuda_sm20_div_u64:
[----:B------:R-:W0:Y:S01]  /*1a90*/  LDCU.64 UR4, c[0x0][0x390] ;  /* 0x00007200ff0477ac */ /* 0x000e220008000a00 */
[----:B------:R-:W1:Y:S01]  /*1aa0*/  LDC.64 R4, c[0x0][0x390] ;  /* 0x0000e400ff047b82 */ /* 0x000e620000000a00 */
[----:B0-----:R-:W0:Y:S08]  /*1ab0*/  I2F.U64.RP R3, UR4 ;  /* 0x0000000400037d12 */ /* 0x001e300008309000 */
[----:B0-----:R-:W0:Y:S02]  /*1ac0*/  MUFU.RCP R3, R3 ;  /* 0x0000000300037308 */ /* 0x001e240000001000 */
[----:B0-----:R-:W-:-:S06]  /*1ad0*/  VIADD R8, R3, 0x1ffffffe ;  /* 0x1ffffffe03087836 */ /* 0x001fcc0000000000 */
[----:B------:R-:W1:Y:S02]  /*1ae0*/  F2I.U64.TRUNC R8, R8 ;  /* 0x0000000800087311 */ /* 0x000e64000020d800 */
[----:B-1----:R-:W-:-:S04]  /*1af0*/  IMAD.WIDE.U32 R10, R8, R4, RZ ;  /* 0x00000004080a7225 */ /* 0x002fc800078e00ff */
[C---:B------:R-:W-:Y:S01]  /*1b00*/  IMAD R7, R8.reuse, R5, R11 ;  /* 0x0000000508077224 */ /* 0x040fe200078e020b */
[----:B------:R-:W-:Y:S01]  /*1b10*/  IADD3 R13, P0, PT, RZ, -R10, RZ ;  /* 0x8000000aff0d7210 */ /* 0x000fe20007f1e0ff */
[----:B------:R-:W-:Y:S02]  /*1b20*/  IMAD.MOV.U32 R11, RZ, RZ, R8 ;  /* 0x000000ffff0b7224 */ /* 0x000fe400078e0008 */
[----:B------:R-:W-:Y:S02]  /*1b30*/  IMAD R7, R9, R4, R7 ;  /* 0x0000000409077224 */ /* 0x000fe400078e0207 */
[----:B------:R-:W-:-:S03]  /*1b40*/  IMAD.HI.U32 R10, R8, R13, RZ ;  /* 0x0000000d080a7227 */ /* 0x000fc600078e00ff */
[----:B------:R-:W-:-:S05]  /*1b50*/  IADD3.X R7, PT, PT, RZ, ~R7, RZ, P0, !PT ;  /* 0x80000007ff077210 */ /* 0x000fca00007fe4ff */
        /* <DEDUP_REMOVED lines=19> */
[----:B------:R-:W-:-:S03]  /*1c90*/  IMAD.HI.U32 R8, R7, R2, RZ ;  /* 0x0000000207087227 */ /* 0x000fc600078e00ff */
[----:B------:R-:W-:Y:S01]  /*1ca0*/  IADD3.X R3, PT, PT, RZ, RZ, R3, P2, P1 ;  /* 0x000000ffff037210 */ /* 0x000fe200017e2403 */
[----:B------:R-:W-:Y:S02]  /*1cb0*/  IMAD.MOV.U32 R9, RZ, RZ, RZ ;  /* 0x000000ffff097224 */ /* 0x000fe400078e00ff */
[----:B------:R-:W-:-:S04]  /*1cc0*/  IMAD.WIDE.U32 R8, RZ, R7, R8 ;  /* 0x00000007ff087225 */ /* 0x000fc800078e0008 */
[----:B------:R-:W-:-:S05]  /*1cd0*/  IMAD.HI.U32 R3, P0, R3, R2, R8 ;  /* 0x0000000203037227 */ /* 0x000fca0007800008 */
[----:B------:R-:W-:Y:S02]  /*1ce0*/  IADD3 R7, P1, PT, RZ, R3, RZ ;  /* 0x00000003ff077210 */ /* 0x000fe40007f3e0ff */
[----:B------:R-:W-:-:S03]  /*1cf0*/  IADD3.X R3, PT, PT, RZ, RZ, RZ, P0, !PT ;  /* 0x000000ffff037210 */ /* 0x000fc600007fe4ff */
[----:B------:R-:W-:-:S04]  /*1d00*/  IMAD.WIDE.U32 R8, R7, R4, RZ ;  /* 0x0000000407087225 */ /* 0x000fc800078e00ff */
[----:B------:R-:W-:Y:S01]  /*1d10*/  IMAD.X R3, RZ, RZ, R3, P1 ;  /* 0x000000ffff037224 */ /* 0x000fe200008e0603 */
[----:B------:R-:W-:Y:S01]  /*1d20*/  IADD3 R11, P1, PT, -R8, R2, RZ ;  /* 0x00000002080b7210 */ /* 0x000fe20007f3e1ff */
[----:B------:R-:W-:-:S03]  /*1d30*/  IMAD R9, R7, R5, R9 ;  /* 0x0000000507097224 */ /* 0x000fc600078e0209 */
[-C--:B------:R-:W-:Y:S01]  /*1d40*/  ISETP.GE.U32.AND P0, PT, R11, R4.reuse, PT ;  /* 0x000000040b00720c */ /* 0x080fe20003f06070 */
[----:B------:R-:W-:-:S04]  /*1d50*/  IMAD R9, R3, R4, R9 ;  /* 0x0000000403097224 */ /* 0x000fc800078e0209 */
        /* <DEDUP_REMOVED lines=9> */
[----:B------:R-:W-:Y:S02]  /*1df0*/  IADD3 R3, P2, PT, R8, 0x1, RZ ;  /* 0x0000000108037810 */ /* 0x000fe40007f5e0ff */
[----:B------:R-:W-:Y:S02]  /*1e00*/  SEL R12, R12, R14, P0 ;  /* 0x0000000e0c0c7207 */ /* 0x000fe40000000000 */
[----:B------:R-:W-:Y:S01]  /*1e10*/  ISETP.GE.U32.AND P0, PT, R9, R4, PT ;  /* 0x000000040900720c */ /* 0x000fe20003f06070 */
[----:B------:R-:W-:Y:S01]  /*1e20*/  IMAD.X R7, RZ, RZ, R10, P2 ;  /* 0x000000ffff077224 */ /* 0x000fe200010e060a */
[----:B------:R-:W-:Y:S02]  /*1e30*/  ISETP.NE.U32.AND P1, PT, R4, RZ, PT ;  /* 0x000000ff0400720c */ /* 0x000fe40003f25070 */
[----:B------:R-:W-:-:S02]  /*1e40*/  ISETP.GE.U32.AND.EX P0, PT, R12, R5, PT, P0 ;  /* 0x000000050c00720c */ /* 0x000fc40003f06100 */
[----:B------:R-:W-:Y:S02]  /*1e50*/  ISETP.NE.AND.EX P1, PT, R5, RZ, PT, P1 ;  /* 0x000000ff0500720c */ /* 0x000fe40003f25310 */
[----:B------:R-:W-:Y:S02]  /*1e60*/  SEL R5, R7, R10, P0 ;  /* 0x0000000a07057207 */ /* 0x000fe40000000000 */
[----:B------:R-:W-:Y:S02]  /*1e70*/  MOV R7, 0x0 ;  /* 0x0000000000077802 */ /* 0x000fe40000000f00 */
[----:B------:R-:W-:Y:S02]  /*1e80*/  SEL R4, R3, R8, P0 ;  /* 0x0000000803047207 */ /* 0x000fe40000000000 */
[----:B------:R-:W-:Y:S02]  /*1e90*/  SEL R5, R5, 0xffffffff, P1 ;  /* 0xffffffff05057807 */ /* 0x000fe40000800000 */
[----:B------:R-:W-:Y:S01]  /*1ea0*/  SEL R4, R4, 0xffffffff, P1 ;  /* 0xffffffff04047807 */ /* 0x000fe20000800000 */
[----:B------:R-:W-:Y:S06]  /*1eb0*/  RET.REL.NODEC R6 `(_ZN18transformer_engine15flash_attention18prepare_kernel_fwdI13__nv_bfloat16EEvPKT_PS3_mmmm) ;  /* 0xffffffe006507950 */ /* 0x000fec0003c3ffff */
        .weak           $__internal_5_$__cuda_sm20_rem_u64
        .type           $__internal_5_$__cuda_sm20_rem_u64,@function
        .size           $__internal_5_$__cuda_sm20_rem_u64,(.L_x_49 - $__internal_5_$__cuda_sm20_rem_u64)
$__internal_5_$__cuda_sm20_rem_u64:
        /* <DEDUP_REMOVED lines=31> */
[----:B------:R-:W-:Y:S01]  /*20b0*/  IMAD.MOV.U32 R11, RZ, RZ, RZ ;  /* 0x000000ffff0b7224 */ /* 0x000fe200078e00ff */
[----:B------:R-:W-:Y:S01]  /*20c0*/  IADD3.X R3, PT, PT, R12, R3, RZ, P0, !PT ;  /* 0x000000030c037210 */ /* 0x000fe200007fe4ff */
        /* <DEDUP_REMOVED lines=14> */
[C---:B------:R-:W-:Y:S01]  /*21b0*/  ISETP.GE.U32.AND.EX P0, PT, R12.reuse, R7, PT, P0 ;  /* 0x000000070c00720c */ /* 0x040fe20003f06100 */
[----:B------:R-:W-:Y:S01]  /*21c0*/  IMAD.X R10, R12, 0x1, ~R7, P1 ;  /* 0x000000010c0a7824 */ /* 0x000fe200008e0e07 */
[----:B------:R-:W-:Y:S02]  /*21d0*/  ISETP.NE.U32.AND P1, PT, R6, RZ, PT ;  /* 0x000000ff0600720c */ /* 0x000fe40003f25070 */
[----:B------:R-:W-:Y:S02]  /*21e0*/  SEL R11, R11, R13, P0 ;  /* 0x0000000d0b0b7207 */ /* 0x000fe40000000000 */
[----:B------:R-:W-:Y:S02]  /*21f0*/  SEL R10, R10, R12, P0 ;  /* 0x0000000c0a0a7207 */ /* 0x000fe40000000000 */
[CC--:B------:R-:W-:Y:S02]  /*2200*/  ISETP.GE.U32.AND P0, PT, R11.reuse, R6.reuse, PT ;  /* 0x000000060b00720c */ /* 0x0c0fe40003f06070 */
[----:B------:R-:W-:-:S02]  /*2210*/  IADD3 R3, P2, PT, R11, -R6, RZ ;  /* 0x800000060b037210 */ /* 0x000fc40007f5e0ff */
[CC--:B------:R-:W-:Y:S02]  /*2220*/  ISETP.GE.U32.AND.EX P0, PT, R10.reuse, R7.reuse, PT, P0 ;  /* 0x000000070a00720c */ /* 0x0c0fe40003f06100 */
[----:B------:R-:W-:Y:S02]  /*2230*/  IADD3.X R9, PT, PT, R10, ~R7, RZ, P2, !PT ;  /* 0x800000070a097210 */ /* 0x000fe400017fe4ff */
[----:B------:R-:W-:Y:S02]  /*2240*/  ISETP.NE.AND.EX P1, PT, R7, RZ, PT, P1 ;  /* 0x000000ff0700720c */ /* 0x000fe40003f25310 */
[----:B------:R-:W-:Y:S01]  /*2250*/  SEL R7, R9, R10, P0 ;  /* 0x0000000a09077207 */ /* 0x000fe20000000000 */
[----:B------:R-:W-:Y:S01]  /*2260*/  IMAD.MOV.U32 R9, RZ, RZ, 0x0 ;  /* 0x00000000ff097424 */ /* 0x000fe200078e00ff */
[----:B------:R-:W-:Y:S02]  /*2270*/  SEL R6, R3, R11, P0 ;  /* 0x0000000b03067207 */ /* 0x000fe40000000000 */
[----:B------:R-:W-:-:S02]  /*2280*/  SEL R7, R7, 0xffffffff, P1 ;  /* 0xffffffff07077807 */ /* 0x000fc40000800000 */
[----:B------:R-:W-:Y:S01]  /*2290*/  SEL R6, R6, 0xffffffff, P1 ;  /* 0xffffffff06067807 */ /* 0x000fe20000800000 */
[----:B------:R-:W-:Y:S06]  /*22a0*/  RET.REL.NODEC R8 `(_ZN18transformer_engine15flash_attention18prepare_kernel_fwdI13__nv_bfloat16EEvPKT_PS3_mmmm) ;  /* 0xffffffdc08547950 */ /* 0x000fec0003c3ffff */
.L_x_32:
        /* <DEDUP_REMOVED lines=13> */
.L_x_49:


//--------------------- .text._ZN18transformer_engine15flash_attention18prepare_kernel_fwdI6__halfEEvPKT_PS3_mmmm --------------------------
	.section	.text._ZN18transformer_engine15flash_attention18prepare_kernel_fwdI6__halfEEvPKT_PS3_mmmm,"ax",@progbits
	.align	128
        .global         _ZN18transformer_engine15flash_attention18prepare_kernel_fwdI6__halfEEvPKT_PS3_mmmm
        .type           _ZN18transformer_engine15flash_attention18prepare_kernel_fwdI6__halfEEvPKT_PS3_mmmm,@function
        .size           _ZN18transformer_engine15flash_attention18prepare_kernel_fwdI6__halfEEvPKT_PS3_mmmm,(.L_x_51 - _ZN18transformer_engine15flash_attention18prepare_kernel_fwdI6__halfEEvPKT_PS3_mmmm)
        .other          _ZN18transformer_engine15flash_attention18prepare_kernel_fwdI6__halfEEvPKT_PS3_mmmm,@"STO_CUDA_ENTRY STV_DEFAULT"
_ZN18transformer_engine15flash_attention18prepare_kernel_fwdI6__halfEEvPKT_PS3_mmmm:
.text._ZN18transformer_engine15flash_attention18prepare_kernel_fwdI6__halfEEvPKT_PS3_mmmm:
        /* <DEDUP_REMOVED lines=33> */
.L_x_33:
[----:B------:R-:W-:-:S07]  /*0210*/  MOV R6, 0x230 ;  /* 0x0000023000067802 */ /* 0x000fce0000000f00 */
[----:B------:R-:W-:Y:S05]  /*0220*/  CALL.REL.NOINC `($__internal_6_$__cuda_sm20_div_u64) ;  /* 0x0000001800187944 */ /* 0x000fea0003c00000 */
.L_x_34:
        /* <DEDUP_REMOVED lines=28> */
.L_x_35:
[----:B------:R-:W-:-:S07]  /*03f0*/  MOV R8, 0x410 ;  /* 0x0000041000087802 */ /* 0x000fce0000000f00 */
[----:B------:R-:W-:Y:S05]  /*0400*/  CALL.REL.NOINC `($__internal_7_$__cuda_sm20_rem_u64) ;  /* 0x0000001800ac7944 */ /* 0x000fea0003c00000 */
.L_x_36:
        /* <DEDUP_REMOVED lines=48> */
.L_x_40:
        /* <DEDUP_REMOVED lines=153> */
.L_x_39:
        /* <DEDUP_REMOVED lines=82> */
.L_x_41:
[----:B------:R-:W-:-:S04]  /*15c0*/  UISETP.NE.U32.AND UP1, UPT, UR5, URZ, UPT ;  /* 0x000000ff0500728c */ /* 0x000fc8000bf25070 */
[----:B------:R-:W-:-:S09]  /*15d0*/  UISETP.NE.OR.EX UP0, UPT, UR6, URZ, UP0, UP1 ;  /* 0x000000ff0600728c */ /* 0x000fd20008705710 */
[----:B------:R-:W-:Y:S05]  /*15e0*/  BRA.U !UP0, `(.L_x_37) ;  /* 0x0000000108b87547 */ /* 0x000fea000b800000 */
.L_x_38:
        /* <DEDUP_REMOVED lines=46> */
.L_x_37:
[----:B------:R-:W-:-:S04]  /*18d0*/  ISETP.NE.U32.AND P0, PT, RZ, UR10, PT ;  /* 0x0000000aff007c0c */ /* 0x000fc8000bf05070 */
[----:B------:R-:W-:-:S13]  /*18e0*/  ISETP.NE.AND.EX P0, PT, RZ, UR4, PT, P0 ;  /* 0x00000004ff007c0c */ /* 0x000fda000bf05300 */
[----:B-1----:R-:W-:Y:S05]  /*18f0*/  @!P0 EXIT ;  /* 0x000000000000894d */ /* 0x002fea0003800000 */
[C-C-:B------:R-:W-:Y:S01]  /*1900*/  IMAD R6, R9.reuse, 0x180, R0.reuse ;  /* 0x0000018009067824 */ /* 0x140fe200078e0200 */
[----:B------:R-:W1:Y:S01]  /*1910*/  LDCU.128 UR16, c[0x0][0x380] ;  /* 0x00007000ff1077ac */ /* 0x000e620008000c00 */
[----:B------:R-:W-:-:S07]  /*1920*/  IMAD R9, R9, 0x80, R0 ;  /* 0x0000008009097824 */ /* 0x000fce00078e0200 */
.L_x_42:
        /* <DEDUP_REMOVED lines=22> */
        .weak           $__internal_6_$__cuda_sm20_div_u64
        .type           $__internal_6_$__cuda_sm20_div_u64,@function
        .size           $__internal_6_$__cuda_sm20_div_u64,($__internal_7_$__cuda_sm20_rem_u64 - $__internal_6_$__cuda_sm20_div_u64)
$__internal_6_$__cuda_sm20_div_u64:
        /* <DEDUP_REMOVED lines=66> */
[----:B------:R-:W-:Y:S06]  /*1eb0*/  RET.REL.NODEC R6 `(_ZN18transformer_engine15flash_attention18prepare_kernel_fwdI6__halfEEvPKT_PS3_mmmm) ;  /* 0xffffffe006507950 */ /* 0x000fec0003c3ffff */
        .weak           $__internal_7_$__cuda_sm20_rem_u64
        .type           $__internal_7_$__cuda_sm20_rem_u64,@function
        .size           $__internal_7_$__cuda_sm20_rem_u64,(.L_x_51 - $__internal_7_$__cuda_sm20_rem_u64)
$__internal_7_$__cuda_sm20_rem_u64:
        /* <DEDUP_REMOVED lines=62> */
[----:B------:R-:W-:Y:S06]  /*22a0*/  RET.REL.NODEC R8 `(_ZN18transformer_engine15flash_attention18prepare_kernel_fwdI6__halfEEvPKT_PS3_mmmm) ;  /* 0xffffffdc08547950 */ /* 0x000fec0003c3ffff */
.L_x_43:
        /* <DEDUP_REMOVED lines=13> */
.L_x_51:


//--------------------- .nv.shared.reserved.0     --------------------------
	.section	.nv.shared.reserved.0,"aw",@nobits
	.weak		__nv_reservedSMEM_offset_0_alias
	.size		__nv_reservedSMEM_offset_0_alias, 0, 64
	.other		__nv_reservedSMEM_offset_0_alias,@"STO_CUDA_RESERVED_SHARED STV_DEFAULT"
__nv_reservedSMEM_offset_0_alias:
	.zero		0
	.zero		64


//--------------------- .nv.constant0._ZN18transformer_engine15flash_attention18prepare_kernel_bwdI13__nv_bfloat16EEvPKT_S5_S5_PS3_mmmm --------------------------
	.section	.nv.constant0._ZN18transformer_engine15flash_attention18prepare_kernel_bwdI13__nv_bfloat16EEvPKT_S5_S5_PS3_mmmm,"a",@progbits
	.sectionflags	@""
	.align	4
.nv.constant0._ZN18transformer_engine15flash_attention18prepare_kernel_bwdI13__nv_bfloat16EEvPKT_S5_S5_PS3_mmmm:
	.zero		960


//--------------------- .nv.constant0._ZN18transformer_engine15flash_attention18prepare_kernel_bwdI6__halfEEvPKT_S5_S5_PS3_mmmm --------------------------
	.section	.nv.constant0._ZN18transformer_engine15flash_attention18prepare_kernel_bwdI6__halfEEvPKT_S5_S5_PS3_mmmm,"a",@progbits
	.sectionflags	@""
	.align	4
.nv.constant0._ZN18transformer_engine15flash_attention18prepare_kernel_bwdI6__halfEEvPKT_S5_S5_PS3_mmmm:
	.zero		960


//--------------------- .nv.constant0._ZN18transformer_engine15flash_attention18prepare_kernel_fwdI13__nv_bfloat16EEvPKT_PS3_mmmm --------------------------
	.section	.nv.constant0._ZN18transformer_engine15flash_attention18prepare_kernel_fwdI13__nv_bfloat16EEvPKT_PS3_mmmm,"a",@progbits
	.sectionflags	@""
	.align	4
.nv.constant0._ZN18transformer_engine15flash_attention18prepare_kernel_fwdI13__nv_bfloat16EEvPKT_PS3_mmmm:
	.zero		944


//--------------------- .nv.constant0._ZN18transformer_engine15flash_attention18prepare_kernel_fwdI6__halfEEvPKT_PS3_mmmm --------------------------
	.section	.nv.constant0._ZN18transformer_engine15flash_attention18prepare_kernel_fwdI6__halfEEvPKT_PS3_mmmm,"a",@progbits
	.sectionflags	@""
	.align	4
.nv.constant0._ZN18transformer_engine15flash_attention18prepare_kernel_fwdI6__halfEEvPKT_PS3_mmmm:
	.zero		944


//--------------------- SYMBOLS --------------------------

	.type		.nv.reservedSmem.offset0,@object
	.size		.nv.reservedSmem.offset0,0x4
